//
// Generated by NVIDIA NVVM Compiler
//
// Compiler Build ID: CL-36424714
// Cuda compilation tools, release 13.0, V13.0.88
// Based on NVVM 20.0.0
//

.version 9.0
.target sm_100
.address_size 64

	// .globl	_Z14calculateMeansPfPiS_ii

.visible .entry _Z14calculateMeansPfPiS_ii(
	.param .u64 .ptr .align 1 _Z14calculateMeansPfPiS_ii_param_0,
	.param .u64 .ptr .align 1 _Z14calculateMeansPfPiS_ii_param_1,
	.param .u64 .ptr .align 1 _Z14calculateMeansPfPiS_ii_param_2,
	.param .u32 _Z14calculateMeansPfPiS_ii_param_3,
	.param .u32 _Z14calculateMeansPfPiS_ii_param_4
)
{
	.reg .pred 	%p<26>;
	.reg .b32 	%r<215>;
	.reg .b32 	%f<167>;
	.reg .b64 	%rd<81>;

	ld.param.u64 	%rd9, [_Z14calculateMeansPfPiS_ii_param_0];
	ld.param.u64 	%rd10, [_Z14calculateMeansPfPiS_ii_param_1];
	ld.param.u64 	%rd8, [_Z14calculateMeansPfPiS_ii_param_2];
	ld.param.u32 	%r117, [_Z14calculateMeansPfPiS_ii_param_3];
	ld.param.u32 	%r118, [_Z14calculateMeansPfPiS_ii_param_4];
	cvta.to.global.u64 	%rd1, %rd9;
	cvta.to.global.u64 	%rd2, %rd10;
	mov.u32 	%r119, %ctaid.x;
	mov.u32 	%r120, %ntid.x;
	mul.lo.s32 	%r1, %r119, %r120;
	mov.u32 	%r2, %tid.x;
	add.s32 	%r3, %r1, %r2;
	setp.ge.s32 	%p1, %r3, %r118;
	@%p1 bra 	$L__BB0_59;
	setp.lt.s32 	%p2, %r117, 1;
	mov.f32 	%f120, 0f00000000;
	mov.f32 	%f119, %f120;
	mov.f32 	%f165, %f120;
	mov.f32 	%f166, %f120;
	@%p2 bra 	$L__BB0_58;
	and.b32  	%r4, %r117, 7;
	setp.lt.u32 	%p3, %r117, 8;
	mov.f32 	%f119, 0f00000000;
	mov.b32 	%r201, 0;
	mov.u32 	%r168, %r201;
	mov.u32 	%r169, %r201;
	mov.f32 	%f120, %f119;
	@%p3 bra 	$L__BB0_29;
	and.b32  	%r201, %r117, 2147483640;
	neg.s32 	%r167, %r201;
	mad.lo.s32 	%r166, %r118, 7, %r3;
	shl.b32 	%r8, %r118, 3;
	mad.lo.s32 	%r165, %r118, 6, %r3;
	mad.lo.s32 	%r164, %r118, 5, %r3;
	shl.b32 	%r124, %r118, 2;
	add.s32 	%r163, %r3, %r124;
	mad.lo.s32 	%r162, %r118, 3, %r3;
	shl.b32 	%r125, %r118, 1;
	add.s32 	%r161, %r3, %r125;
	add.s32 	%r126, %r2, %r118;
	add.s32 	%r159, %r126, %r1;
	add.s64 	%rd80, %rd2, 16;
	mov.f32 	%f119, 0f00000000;
	mov.b32 	%r168, 0;
	mov.u32 	%r160, %r3;
	mov.u32 	%r169, %r168;
$L__BB0_4:
	.pragma "nounroll";
	ld.global.u32 	%r127, [%rd80+-16];
	setp.ne.s32 	%p4, %r127, 0;
	@%p4 bra 	$L__BB0_6;
	mul.wide.s32 	%rd13, %r160, 4;
	add.s64 	%rd14, %rd1, %rd13;
	ld.global.f32 	%f86, [%rd14];
	add.f32 	%f120, %f120, %f86;
	add.s32 	%r169, %r169, 1;
	bra.uni 	$L__BB0_7;
$L__BB0_6:
	mul.wide.s32 	%rd11, %r160, 4;
	add.s64 	%rd12, %rd1, %rd11;
	ld.global.f32 	%f85, [%rd12];
	add.f32 	%f119, %f119, %f85;
	add.s32 	%r168, %r168, 1;
$L__BB0_7:
	ld.global.u32 	%r128, [%rd80+-12];
	setp.eq.s32 	%p5, %r128, 0;
	@%p5 bra 	$L__BB0_9;
	mul.wide.s32 	%rd15, %r159, 4;
	add.s64 	%rd16, %rd1, %rd15;
	ld.global.f32 	%f87, [%rd16];
	add.f32 	%f119, %f119, %f87;
	add.s32 	%r168, %r168, 1;
	bra.uni 	$L__BB0_10;
$L__BB0_9:
	mul.wide.s32 	%rd17, %r159, 4;
	add.s64 	%rd18, %rd1, %rd17;
	ld.global.f32 	%f88, [%rd18];
	add.f32 	%f120, %f120, %f88;
	add.s32 	%r169, %r169, 1;
$L__BB0_10:
	ld.global.u32 	%r129, [%rd80+-8];
	setp.eq.s32 	%p6, %r129, 0;
	@%p6 bra 	$L__BB0_12;
	mul.wide.s32 	%rd19, %r161, 4;
	add.s64 	%rd20, %rd1, %rd19;
	ld.global.f32 	%f89, [%rd20];
	add.f32 	%f119, %f119, %f89;
	add.s32 	%r168, %r168, 1;
	bra.uni 	$L__BB0_13;
$L__BB0_12:
	mul.wide.s32 	%rd21, %r161, 4;
	add.s64 	%rd22, %rd1, %rd21;
	ld.global.f32 	%f90, [%rd22];
	add.f32 	%f120, %f120, %f90;
	add.s32 	%r169, %r169, 1;
$L__BB0_13:
	ld.global.u32 	%r130, [%rd80+-4];
	setp.eq.s32 	%p7, %r130, 0;
	@%p7 bra 	$L__BB0_15;
	mul.wide.s32 	%rd23, %r162, 4;
	add.s64 	%rd24, %rd1, %rd23;
	ld.global.f32 	%f91, [%rd24];
	add.f32 	%f119, %f119, %f91;
	add.s32 	%r168, %r168, 1;
	bra.uni 	$L__BB0_16;
$L__BB0_15:
	mul.wide.s32 	%rd25, %r162, 4;
	add.s64 	%rd26, %rd1, %rd25;
	ld.global.f32 	%f92, [%rd26];
	add.f32 	%f120, %f120, %f92;
	add.s32 	%r169, %r169, 1;
$L__BB0_16:
	ld.global.u32 	%r131, [%rd80];
	setp.eq.s32 	%p8, %r131, 0;
	@%p8 bra 	$L__BB0_18;
	mul.wide.s32 	%rd27, %r163, 4;
	add.s64 	%rd28, %rd1, %rd27;
	ld.global.f32 	%f93, [%rd28];
	add.f32 	%f119, %f119, %f93;
	add.s32 	%r168, %r168, 1;
	bra.uni 	$L__BB0_19;
$L__BB0_18:
	mul.wide.s32 	%rd29, %r163, 4;
	add.s64 	%rd30, %rd1, %rd29;
	ld.global.f32 	%f94, [%rd30];
	add.f32 	%f120, %f120, %f94;
	add.s32 	%r169, %r169, 1;
$L__BB0_19:
	ld.global.u32 	%r132, [%rd80+4];
	setp.eq.s32 	%p9, %r132, 0;
	@%p9 bra 	$L__BB0_21;
	mul.wide.s32 	%rd31, %r164, 4;
	add.s64 	%rd32, %rd1, %rd31;
	ld.global.f32 	%f95, [%rd32];
	add.f32 	%f119, %f119, %f95;
	add.s32 	%r168, %r168, 1;
	bra.uni 	$L__BB0_22;
$L__BB0_21:
	mul.wide.s32 	%rd33, %r164, 4;
	add.s64 	%rd34, %rd1, %rd33;
	ld.global.f32 	%f96, [%rd34];
	add.f32 	%f120, %f120, %f96;
	add.s32 	%r169, %r169, 1;
$L__BB0_22:
	ld.global.u32 	%r133, [%rd80+8];
	setp.eq.s32 	%p10, %r133, 0;
	@%p10 bra 	$L__BB0_24;
	mul.wide.s32 	%rd35, %r165, 4;
	add.s64 	%rd36, %rd1, %rd35;
	ld.global.f32 	%f97, [%rd36];
	add.f32 	%f119, %f119, %f97;
	add.s32 	%r168, %r168, 1;
	bra.uni 	$L__BB0_25;
$L__BB0_24:
	mul.wide.s32 	%rd37, %r165, 4;
	add.s64 	%rd38, %rd1, %rd37;
	ld.global.f32 	%f98, [%rd38];
	add.f32 	%f120, %f120, %f98;
	add.s32 	%r169, %r169, 1;
$L__BB0_25:
	ld.global.u32 	%r134, [%rd80+12];
	setp.eq.s32 	%p11, %r134, 0;
	@%p11 bra 	$L__BB0_27;
	mul.wide.s32 	%rd39, %r166, 4;
	add.s64 	%rd40, %rd1, %rd39;
	ld.global.f32 	%f99, [%rd40];
	add.f32 	%f119, %f119, %f99;
	add.s32 	%r168, %r168, 1;
	bra.uni 	$L__BB0_28;
$L__BB0_27:
	mul.wide.s32 	%rd41, %r166, 4;
	add.s64 	%rd42, %rd1, %rd41;
	ld.global.f32 	%f100, [%rd42];
	add.f32 	%f120, %f120, %f100;
	add.s32 	%r169, %r169, 1;
$L__BB0_28:
	add.s32 	%r167, %r167, 8;
	add.s32 	%r166, %r166, %r8;
	add.s32 	%r165, %r165, %r8;
	add.s32 	%r164, %r164, %r8;
	add.s32 	%r163, %r163, %r8;
	add.s32 	%r162, %r162, %r8;
	add.s32 	%r161, %r161, %r8;
	add.s32 	%r160, %r160, %r8;
	add.s32 	%r159, %r159, %r8;
	add.s64 	%rd80, %rd80, 32;
	setp.ne.s32 	%p12, %r167, 0;
	@%p12 bra 	$L__BB0_4;
$L__BB0_29:
	setp.eq.s32 	%p13, %r4, 0;
	@%p13 bra 	$L__BB0_57;
	and.b32  	%r72, %r117, 3;
	setp.lt.u32 	%p14, %r4, 4;
	@%p14 bra 	$L__BB0_44;
	mul.wide.u32 	%rd43, %r201, 4;
	add.s64 	%rd6, %rd2, %rd43;
	ld.global.u32 	%r136, [%rd6];
	setp.eq.s32 	%p15, %r136, 0;
	@%p15 bra 	$L__BB0_33;
	mad.lo.s32 	%r137, %r201, %r118, %r3;
	mul.wide.s32 	%rd44, %r137, 4;
	add.s64 	%rd45, %rd1, %rd44;
	ld.global.f32 	%f102, [%rd45];
	add.f32 	%f119, %f119, %f102;
	add.s32 	%r168, %r168, 1;
	bra.uni 	$L__BB0_34;
$L__BB0_33:
	mad.lo.s32 	%r138, %r201, %r118, %r3;
	mul.wide.s32 	%rd46, %r138, 4;
	add.s64 	%rd47, %rd1, %rd46;
	ld.global.f32 	%f103, [%rd47];
	add.f32 	%f120, %f120, %f103;
	add.s32 	%r169, %r169, 1;
$L__BB0_34:
	add.s32 	%r77, %r201, 1;
	ld.global.u32 	%r139, [%rd6+4];
	setp.eq.s32 	%p16, %r139, 0;
	@%p16 bra 	$L__BB0_36;
	mad.lo.s32 	%r140, %r77, %r118, %r3;
	mul.wide.s32 	%rd48, %r140, 4;
	add.s64 	%rd49, %rd1, %rd48;
	ld.global.f32 	%f104, [%rd49];
	add.f32 	%f119, %f119, %f104;
	add.s32 	%r168, %r168, 1;
	bra.uni 	$L__BB0_37;
$L__BB0_36:
	mad.lo.s32 	%r141, %r77, %r118, %r3;
	mul.wide.s32 	%rd50, %r141, 4;
	add.s64 	%rd51, %rd1, %rd50;
	ld.global.f32 	%f105, [%rd51];
	add.f32 	%f120, %f120, %f105;
	add.s32 	%r169, %r169, 1;
$L__BB0_37:
	add.s32 	%r82, %r201, 2;
	ld.global.u32 	%r142, [%rd6+8];
	setp.eq.s32 	%p17, %r142, 0;
	@%p17 bra 	$L__BB0_39;
	mad.lo.s32 	%r143, %r82, %r118, %r3;
	mul.wide.s32 	%rd52, %r143, 4;
	add.s64 	%rd53, %rd1, %rd52;
	ld.global.f32 	%f106, [%rd53];
	add.f32 	%f119, %f119, %f106;
	add.s32 	%r168, %r168, 1;
	bra.uni 	$L__BB0_40;
$L__BB0_39:
	mad.lo.s32 	%r144, %r82, %r118, %r3;
	mul.wide.s32 	%rd54, %r144, 4;
	add.s64 	%rd55, %rd1, %rd54;
	ld.global.f32 	%f107, [%rd55];
	add.f32 	%f120, %f120, %f107;
	add.s32 	%r169, %r169, 1;
$L__BB0_40:
	add.s32 	%r87, %r201, 3;
	ld.global.u32 	%r145, [%rd6+12];
	setp.eq.s32 	%p18, %r145, 0;
	@%p18 bra 	$L__BB0_42;
	mad.lo.s32 	%r146, %r87, %r118, %r3;
	mul.wide.s32 	%rd56, %r146, 4;
	add.s64 	%rd57, %rd1, %rd56;
	ld.global.f32 	%f108, [%rd57];
	add.f32 	%f119, %f119, %f108;
	add.s32 	%r168, %r168, 1;
	bra.uni 	$L__BB0_43;
$L__BB0_42:
	mad.lo.s32 	%r147, %r87, %r118, %r3;
	mul.wide.s32 	%rd58, %r147, 4;
	add.s64 	%rd59, %rd1, %rd58;
	ld.global.f32 	%f109, [%rd59];
	add.f32 	%f120, %f120, %f109;
	add.s32 	%r169, %r169, 1;
$L__BB0_43:
	add.s32 	%r201, %r201, 4;
$L__BB0_44:
	setp.eq.s32 	%p19, %r72, 0;
	@%p19 bra 	$L__BB0_57;
	setp.eq.s32 	%p20, %r72, 1;
	@%p20 bra 	$L__BB0_53;
	mul.wide.u32 	%rd60, %r201, 4;
	add.s64 	%rd7, %rd2, %rd60;
	ld.global.u32 	%r149, [%rd7];
	setp.eq.s32 	%p21, %r149, 0;
	@%p21 bra 	$L__BB0_48;
	mad.lo.s32 	%r150, %r201, %r118, %r3;
	mul.wide.s32 	%rd61, %r150, 4;
	add.s64 	%rd62, %rd1, %rd61;
	ld.global.f32 	%f111, [%rd62];
	add.f32 	%f119, %f119, %f111;
	add.s32 	%r168, %r168, 1;
	bra.uni 	$L__BB0_49;
$L__BB0_48:
	mad.lo.s32 	%r151, %r201, %r118, %r3;
	mul.wide.s32 	%rd63, %r151, 4;
	add.s64 	%rd64, %rd1, %rd63;
	ld.global.f32 	%f112, [%rd64];
	add.f32 	%f120, %f120, %f112;
	add.s32 	%r169, %r169, 1;
$L__BB0_49:
	add.s32 	%r102, %r201, 1;
	ld.global.u32 	%r152, [%rd7+4];
	setp.eq.s32 	%p22, %r152, 0;
	@%p22 bra 	$L__BB0_51;
	mad.lo.s32 	%r153, %r102, %r118, %r3;
	mul.wide.s32 	%rd65, %r153, 4;
	add.s64 	%rd66, %rd1, %rd65;
	ld.global.f32 	%f113, [%rd66];
	add.f32 	%f119, %f119, %f113;
	add.s32 	%r168, %r168, 1;
	bra.uni 	$L__BB0_52;
$L__BB0_51:
	mad.lo.s32 	%r154, %r102, %r118, %r3;
	mul.wide.s32 	%rd67, %r154, 4;
	add.s64 	%rd68, %rd1, %rd67;
	ld.global.f32 	%f114, [%rd68];
	add.f32 	%f120, %f120, %f114;
	add.s32 	%r169, %r169, 1;
$L__BB0_52:
	add.s32 	%r201, %r201, 2;
$L__BB0_53:
	and.b32  	%r155, %r117, 1;
	setp.eq.b32 	%p23, %r155, 1;
	not.pred 	%p24, %p23;
	@%p24 bra 	$L__BB0_57;
	mul.wide.u32 	%rd69, %r201, 4;
	add.s64 	%rd70, %rd2, %rd69;
	ld.global.u32 	%r156, [%rd70];
	setp.eq.s32 	%p25, %r156, 0;
	@%p25 bra 	$L__BB0_56;
	mad.lo.s32 	%r157, %r201, %r118, %r3;
	mul.wide.s32 	%rd71, %r157, 4;
	add.s64 	%rd72, %rd1, %rd71;
	ld.global.f32 	%f115, [%rd72];
	add.f32 	%f119, %f119, %f115;
	add.s32 	%r168, %r168, 1;
	bra.uni 	$L__BB0_57;
$L__BB0_56:
	mad.lo.s32 	%r158, %r201, %r118, %r3;
	mul.wide.s32 	%rd73, %r158, 4;
	add.s64 	%rd74, %rd1, %rd73;
	ld.global.f32 	%f116, [%rd74];
	add.f32 	%f120, %f120, %f116;
	add.s32 	%r169, %r169, 1;
$L__BB0_57:
	cvt.rn.f32.s32 	%f165, %r169;
	cvt.rn.f32.s32 	%f166, %r168;
$L__BB0_58:
	div.rn.f32 	%f117, %f120, %f165;
	cvta.to.global.u64 	%rd75, %rd8;
	mul.wide.s32 	%rd76, %r3, 4;
	add.s64 	%rd77, %rd75, %rd76;
	st.global.f32 	[%rd77], %f117;
	div.rn.f32 	%f118, %f119, %f166;
	mul.wide.s32 	%rd78, %r118, 4;
	add.s64 	%rd79, %rd77, %rd78;
	st.global.f32 	[%rd79], %f118;
$L__BB0_59:
	ret;

}
	// .globl	_Z18calculateVariancesPfPiS_S_ii
.visible .entry _Z18calculateVariancesPfPiS_S_ii(
	.param .u64 .ptr .align 1 _Z18calculateVariancesPfPiS_S_ii_param_0,
	.param .u64 .ptr .align 1 _Z18calculateVariancesPfPiS_S_ii_param_1,
	.param .u64 .ptr .align 1 _Z18calculateVariancesPfPiS_S_ii_param_2,
	.param .u64 .ptr .align 1 _Z18calculateVariancesPfPiS_S_ii_param_3,
	.param .u32 _Z18calculateVariancesPfPiS_S_ii_param_4,
	.param .u32 _Z18calculateVariancesPfPiS_S_ii_param_5
)
{
	.reg .pred 	%p<16>;
	.reg .b32 	%r<121>;
	.reg .b32 	%f<118>;
	.reg .b64 	%rd<53>;

	ld.param.u64 	%rd11, [_Z18calculateVariancesPfPiS_S_ii_param_0];
	ld.param.u64 	%rd12, [_Z18calculateVariancesPfPiS_S_ii_param_1];
	ld.param.u64 	%rd9, [_Z18calculateVariancesPfPiS_S_ii_param_2];
	ld.param.u64 	%rd10, [_Z18calculateVariancesPfPiS_S_ii_param_3];
	ld.param.u32 	%r63, [_Z18calculateVariancesPfPiS_S_ii_param_4];
	ld.param.u32 	%r64, [_Z18calculateVariancesPfPiS_S_ii_param_5];
	cvta.to.global.u64 	%rd1, %rd11;
	cvta.to.global.u64 	%rd2, %rd12;
	mov.u32 	%r65, %ctaid.x;
	mov.u32 	%r66, %ntid.x;
	mul.lo.s32 	%r1, %r65, %r66;
	mov.u32 	%r2, %tid.x;
	add.s32 	%r3, %r1, %r2;
	setp.ge.s32 	%p1, %r3, %r64;
	@%p1 bra 	$L__BB1_32;
	setp.lt.s32 	%p2, %r63, 1;
	mov.f32 	%f116, 0f80000000;
	mov.f32 	%f117, %f116;
	@%p2 bra 	$L__BB1_31;
	cvta.to.global.u64 	%rd13, %rd9;
	add.s32 	%r69, %r64, %r3;
	mul.wide.s32 	%rd14, %r69, 4;
	add.s64 	%rd3, %rd13, %rd14;
	mul.wide.s32 	%rd15, %r3, 4;
	add.s64 	%rd4, %rd13, %rd15;
	and.b32  	%r4, %r63, 3;
	setp.lt.u32 	%p3, %r63, 4;
	mov.f32 	%f92, 0f00000000;
	mov.b32 	%r116, 0;
	mov.u32 	%r95, %r116;
	mov.u32 	%r96, %r116;
	mov.f32 	%f93, %f92;
	@%p3 bra 	$L__BB1_17;
	and.b32  	%r116, %r63, 2147483644;
	neg.s32 	%r94, %r116;
	mad.lo.s32 	%r93, %r64, 3, %r3;
	shl.b32 	%r8, %r64, 2;
	shl.b32 	%r71, %r64, 1;
	add.s32 	%r92, %r3, %r71;
	add.s32 	%r72, %r2, %r64;
	add.s32 	%r90, %r72, %r1;
	add.s64 	%rd52, %rd2, 8;
	mov.f32 	%f92, 0f00000000;
	mov.b32 	%r95, 0;
	mov.u32 	%r91, %r3;
	mov.u32 	%r96, %r95;
$L__BB1_4:
	.pragma "nounroll";
	ld.global.u32 	%r73, [%rd52+-8];
	setp.ne.s32 	%p4, %r73, 0;
	@%p4 bra 	$L__BB1_6;
	mul.wide.s32 	%rd18, %r91, 4;
	add.s64 	%rd19, %rd1, %rd18;
	ld.global.f32 	%f50, [%rd19];
	ld.global.f32 	%f51, [%rd4];
	sub.f32 	%f52, %f50, %f51;
	fma.rn.f32 	%f93, %f52, %f52, %f93;
	add.s32 	%r96, %r96, 1;
	bra.uni 	$L__BB1_7;
$L__BB1_6:
	mul.wide.s32 	%rd16, %r91, 4;
	add.s64 	%rd17, %rd1, %rd16;
	ld.global.f32 	%f47, [%rd17];
	ld.global.f32 	%f48, [%rd3];
	sub.f32 	%f49, %f47, %f48;
	fma.rn.f32 	%f92, %f49, %f49, %f92;
	add.s32 	%r95, %r95, 1;
$L__BB1_7:
	ld.global.u32 	%r74, [%rd52+-4];
	setp.eq.s32 	%p5, %r74, 0;
	@%p5 bra 	$L__BB1_9;
	mul.wide.s32 	%rd20, %r90, 4;
	add.s64 	%rd21, %rd1, %rd20;
	ld.global.f32 	%f53, [%rd21];
	ld.global.f32 	%f54, [%rd3];
	sub.f32 	%f55, %f53, %f54;
	fma.rn.f32 	%f92, %f55, %f55, %f92;
	add.s32 	%r95, %r95, 1;
	bra.uni 	$L__BB1_10;
$L__BB1_9:
	mul.wide.s32 	%rd22, %r90, 4;
	add.s64 	%rd23, %rd1, %rd22;
	ld.global.f32 	%f56, [%rd23];
	ld.global.f32 	%f57, [%rd4];
	sub.f32 	%f58, %f56, %f57;
	fma.rn.f32 	%f93, %f58, %f58, %f93;
	add.s32 	%r96, %r96, 1;
$L__BB1_10:
	ld.global.u32 	%r75, [%rd52];
	setp.eq.s32 	%p6, %r75, 0;
	@%p6 bra 	$L__BB1_12;
	mul.wide.s32 	%rd24, %r92, 4;
	add.s64 	%rd25, %rd1, %rd24;
	ld.global.f32 	%f59, [%rd25];
	ld.global.f32 	%f60, [%rd3];
	sub.f32 	%f61, %f59, %f60;
	fma.rn.f32 	%f92, %f61, %f61, %f92;
	add.s32 	%r95, %r95, 1;
	bra.uni 	$L__BB1_13;
$L__BB1_12:
	mul.wide.s32 	%rd26, %r92, 4;
	add.s64 	%rd27, %rd1, %rd26;
	ld.global.f32 	%f62, [%rd27];
	ld.global.f32 	%f63, [%rd4];
	sub.f32 	%f64, %f62, %f63;
	fma.rn.f32 	%f93, %f64, %f64, %f93;
	add.s32 	%r96, %r96, 1;
$L__BB1_13:
	ld.global.u32 	%r76, [%rd52+4];
	setp.eq.s32 	%p7, %r76, 0;
	@%p7 bra 	$L__BB1_15;
	mul.wide.s32 	%rd28, %r93, 4;
	add.s64 	%rd29, %rd1, %rd28;
	ld.global.f32 	%f65, [%rd29];
	ld.global.f32 	%f66, [%rd3];
	sub.f32 	%f67, %f65, %f66;
	fma.rn.f32 	%f92, %f67, %f67, %f92;
	add.s32 	%r95, %r95, 1;
	bra.uni 	$L__BB1_16;
$L__BB1_15:
	mul.wide.s32 	%rd30, %r93, 4;
	add.s64 	%rd31, %rd1, %rd30;
	ld.global.f32 	%f68, [%rd31];
	ld.global.f32 	%f69, [%rd4];
	sub.f32 	%f70, %f68, %f69;
	fma.rn.f32 	%f93, %f70, %f70, %f93;
	add.s32 	%r96, %r96, 1;
$L__BB1_16:
	add.s32 	%r94, %r94, 4;
	add.s32 	%r93, %r93, %r8;
	add.s32 	%r92, %r92, %r8;
	add.s32 	%r91, %r91, %r8;
	add.s32 	%r90, %r90, %r8;
	add.s64 	%rd52, %rd52, 16;
	setp.ne.s32 	%p8, %r94, 0;
	@%p8 bra 	$L__BB1_4;
$L__BB1_17:
	setp.eq.s32 	%p9, %r4, 0;
	@%p9 bra 	$L__BB1_30;
	setp.eq.s32 	%p10, %r4, 1;
	@%p10 bra 	$L__BB1_26;
	mul.wide.u32 	%rd32, %r116, 4;
	add.s64 	%rd8, %rd2, %rd32;
	ld.global.u32 	%r78, [%rd8];
	setp.eq.s32 	%p11, %r78, 0;
	@%p11 bra 	$L__BB1_21;
	mad.lo.s32 	%r79, %r116, %r64, %r3;
	mul.wide.s32 	%rd33, %r79, 4;
	add.s64 	%rd34, %rd1, %rd33;
	ld.global.f32 	%f72, [%rd34];
	ld.global.f32 	%f73, [%rd3];
	sub.f32 	%f74, %f72, %f73;
	fma.rn.f32 	%f92, %f74, %f74, %f92;
	add.s32 	%r95, %r95, 1;
	bra.uni 	$L__BB1_22;
$L__BB1_21:
	mad.lo.s32 	%r80, %r116, %r64, %r3;
	mul.wide.s32 	%rd35, %r80, 4;
	add.s64 	%rd36, %rd1, %rd35;
	ld.global.f32 	%f75, [%rd36];
	ld.global.f32 	%f76, [%rd4];
	sub.f32 	%f77, %f75, %f76;
	fma.rn.f32 	%f93, %f77, %f77, %f93;
	add.s32 	%r96, %r96, 1;
$L__BB1_22:
	add.s32 	%r48, %r116, 1;
	ld.global.u32 	%r81, [%rd8+4];
	setp.eq.s32 	%p12, %r81, 0;
	@%p12 bra 	$L__BB1_24;
	mad.lo.s32 	%r82, %r48, %r64, %r3;
	mul.wide.s32 	%rd37, %r82, 4;
	add.s64 	%rd38, %rd1, %rd37;
	ld.global.f32 	%f78, [%rd38];
	ld.global.f32 	%f79, [%rd3];
	sub.f32 	%f80, %f78, %f79;
	fma.rn.f32 	%f92, %f80, %f80, %f92;
	add.s32 	%r95, %r95, 1;
	bra.uni 	$L__BB1_25;
$L__BB1_24:
	mad.lo.s32 	%r83, %r48, %r64, %r3;
	mul.wide.s32 	%rd39, %r83, 4;
	add.s64 	%rd40, %rd1, %rd39;
	ld.global.f32 	%f81, [%rd40];
	ld.global.f32 	%f82, [%rd4];
	sub.f32 	%f83, %f81, %f82;
	fma.rn.f32 	%f93, %f83, %f83, %f93;
	add.s32 	%r96, %r96, 1;
$L__BB1_25:
	add.s32 	%r116, %r116, 2;
$L__BB1_26:
	and.b32  	%r84, %r63, 1;
	setp.eq.b32 	%p13, %r84, 1;
	not.pred 	%p14, %p13;
	@%p14 bra 	$L__BB1_30;
	mul.wide.u32 	%rd41, %r116, 4;
	add.s64 	%rd42, %rd2, %rd41;
	ld.global.u32 	%r85, [%rd42];
	setp.eq.s32 	%p15, %r85, 0;
	@%p15 bra 	$L__BB1_29;
	mad.lo.s32 	%r86, %r116, %r64, %r3;
	mul.wide.s32 	%rd43, %r86, 4;
	add.s64 	%rd44, %rd1, %rd43;
	ld.global.f32 	%f84, [%rd44];
	ld.global.f32 	%f85, [%rd3];
	sub.f32 	%f86, %f84, %f85;
	fma.rn.f32 	%f92, %f86, %f86, %f92;
	add.s32 	%r95, %r95, 1;
	bra.uni 	$L__BB1_30;
$L__BB1_29:
	mad.lo.s32 	%r87, %r116, %r64, %r3;
	mul.wide.s32 	%rd45, %r87, 4;
	add.s64 	%rd46, %rd1, %rd45;
	ld.global.f32 	%f87, [%rd46];
	ld.global.f32 	%f88, [%rd4];
	sub.f32 	%f89, %f87, %f88;
	fma.rn.f32 	%f93, %f89, %f89, %f93;
	add.s32 	%r96, %r96, 1;
$L__BB1_30:
	add.s32 	%r88, %r96, -1;
	cvt.rn.f32.s32 	%f90, %r88;
	add.s32 	%r89, %r95, -1;
	cvt.rn.f32.s32 	%f91, %r89;
	div.rn.f32 	%f116, %f93, %f90;
	div.rn.f32 	%f117, %f92, %f91;
$L__BB1_31:
	cvta.to.global.u64 	%rd47, %rd10;
	mul.wide.s32 	%rd48, %r3, 4;
	add.s64 	%rd49, %rd47, %rd48;
	st.global.f32 	[%rd49], %f116;
	mul.wide.s32 	%rd50, %r64, 4;
	add.s64 	%rd51, %rd49, %rd50;
	st.global.f32 	[%rd51], %f117;
$L__BB1_32:
	ret;

}
	// .globl	_Z23naiveBayesPredictKernelPfP7NBModelPiii
.visible .entry _Z23naiveBayesPredictKernelPfP7NBModelPiii(
	.param .u64 .ptr .align 1 _Z23naiveBayesPredictKernelPfP7NBModelPiii_param_0,
	.param .u64 .ptr .align 1 _Z23naiveBayesPredictKernelPfP7NBModelPiii_param_1,
	.param .u64 .ptr .align 1 _Z23naiveBayesPredictKernelPfP7NBModelPiii_param_2,
	.param .u32 _Z23naiveBayesPredictKernelPfP7NBModelPiii_param_3,
	.param .u32 _Z23naiveBayesPredictKernelPfP7NBModelPiii_param_4
)
{
	.reg .pred 	%p<17>;
	.reg .b32 	%r<32>;
	.reg .b32 	%f<116>;
	.reg .b64 	%rd<15>;
	.reg .b64 	%fd<5>;

	ld.param.u64 	%rd6, [_Z23naiveBayesPredictKernelPfP7NBModelPiii_param_0];
	ld.param.u64 	%rd8, [_Z23naiveBayesPredictKernelPfP7NBModelPiii_param_1];
	ld.param.u64 	%rd7, [_Z23naiveBayesPredictKernelPfP7NBModelPiii_param_2];
	ld.param.u32 	%r9, [_Z23naiveBayesPredictKernelPfP7NBModelPiii_param_3];
	ld.param.u32 	%r8, [_Z23naiveBayesPredictKernelPfP7NBModelPiii_param_4];
	cvta.to.global.u64 	%rd1, %rd8;
	mov.u32 	%r10, %ctaid.x;
	mov.u32 	%r11, %ntid.x;
	mov.u32 	%r12, %tid.x;
	mad.lo.s32 	%r1, %r10, %r11, %r12;
	setp.ge.s32 	%p1, %r1, %r9;
	@%p1 bra 	$L__BB2_5;
	ld.global.f32 	%f9, [%rd1];
	setp.lt.f32 	%p2, %f9, 0f00800000;
	mul.f32 	%f10, %f9, 0f4B000000;
	selp.f32 	%f11, %f10, %f9, %p2;
	selp.f32 	%f12, 0fC1B80000, 0f00000000, %p2;
	mov.b32 	%r13, %f11;
	add.s32 	%r14, %r13, -1059760811;
	and.b32  	%r15, %r14, -8388608;
	sub.s32 	%r16, %r13, %r15;
	mov.b32 	%f13, %r16;
	cvt.rn.f32.s32 	%f14, %r15;
	fma.rn.f32 	%f15, %f14, 0f34000000, %f12;
	add.f32 	%f16, %f13, 0fBF800000;
	fma.rn.f32 	%f17, %f16, 0fBE055027, 0f3E1039F6;
	fma.rn.f32 	%f18, %f17, %f16, 0fBDF8CDCC;
	fma.rn.f32 	%f19, %f18, %f16, 0f3E0F2955;
	fma.rn.f32 	%f20, %f19, %f16, 0fBE2AD8B9;
	fma.rn.f32 	%f21, %f20, %f16, 0f3E4CED0B;
	fma.rn.f32 	%f22, %f21, %f16, 0fBE7FFF22;
	fma.rn.f32 	%f23, %f22, %f16, 0f3EAAAA78;
	fma.rn.f32 	%f24, %f23, %f16, 0fBF000000;
	mul.f32 	%f25, %f16, %f24;
	fma.rn.f32 	%f26, %f25, %f16, %f16;
	fma.rn.f32 	%f27, %f15, 0f3F317218, %f26;
	setp.gt.u32 	%p3, %r13, 2139095039;
	fma.rn.f32 	%f28, %f11, 0f7F800000, 0f7F800000;
	selp.f32 	%f29, %f28, %f27, %p3;
	setp.eq.f32 	%p4, %f11, 0f00000000;
	selp.f32 	%f114, 0fFF800000, %f29, %p4;
	ld.global.f32 	%f30, [%rd1+4];
	setp.lt.f32 	%p5, %f30, 0f00800000;
	mul.f32 	%f31, %f30, 0f4B000000;
	selp.f32 	%f32, %f31, %f30, %p5;
	selp.f32 	%f33, 0fC1B80000, 0f00000000, %p5;
	mov.b32 	%r17, %f32;
	add.s32 	%r18, %r17, -1059760811;
	and.b32  	%r19, %r18, -8388608;
	sub.s32 	%r20, %r17, %r19;
	mov.b32 	%f34, %r20;
	cvt.rn.f32.s32 	%f35, %r19;
	fma.rn.f32 	%f36, %f35, 0f34000000, %f33;
	add.f32 	%f37, %f34, 0fBF800000;
	fma.rn.f32 	%f38, %f37, 0fBE055027, 0f3E1039F6;
	fma.rn.f32 	%f39, %f38, %f37, 0fBDF8CDCC;
	fma.rn.f32 	%f40, %f39, %f37, 0f3E0F2955;
	fma.rn.f32 	%f41, %f40, %f37, 0fBE2AD8B9;
	fma.rn.f32 	%f42, %f41, %f37, 0f3E4CED0B;
	fma.rn.f32 	%f43, %f42, %f37, 0fBE7FFF22;
	fma.rn.f32 	%f44, %f43, %f37, 0f3EAAAA78;
	fma.rn.f32 	%f45, %f44, %f37, 0fBF000000;
	mul.f32 	%f46, %f37, %f45;
	fma.rn.f32 	%f47, %f46, %f37, %f37;
	fma.rn.f32 	%f48, %f36, 0f3F317218, %f47;
	setp.gt.u32 	%p6, %r17, 2139095039;
	fma.rn.f32 	%f49, %f32, 0f7F800000, 0f7F800000;
	selp.f32 	%f50, %f49, %f48, %p6;
	setp.eq.f32 	%p7, %f32, 0f00000000;
	selp.f32 	%f115, 0fFF800000, %f50, %p7;
	setp.lt.s32 	%p8, %r8, 1;
	@%p8 bra 	$L__BB2_4;
	mul.lo.s32 	%r30, %r8, %r1;
	neg.s32 	%r31, %r8;
	add.s64 	%rd14, %rd1, 808;
	cvta.to.global.u64 	%rd3, %rd6;
$L__BB2_3:
	mul.wide.s32 	%rd9, %r30, 4;
	add.s64 	%rd10, %rd3, %rd9;
	ld.global.f32 	%f51, [%rd10];
	ld.global.f32 	%f52, [%rd14+-800];
	ld.global.f32 	%f53, [%rd14];
	ld.global.f32 	%f54, [%rd14+-400];
	ld.global.f32 	%f55, [%rd14+400];
	cvt.f64.f32 	%fd1, %f53;
	mul.f64 	%fd2, %fd1, 0d401921FB54442D18;
	cvt.rn.f32.f64 	%f56, %fd2;
	setp.lt.f32 	%p9, %f56, 0f00800000;
	mul.f32 	%f57, %f56, 0f4B000000;
	selp.f32 	%f58, %f57, %f56, %p9;
	selp.f32 	%f59, 0fC1B80000, 0f00000000, %p9;
	mov.b32 	%r21, %f58;
	add.s32 	%r22, %r21, -1059760811;
	and.b32  	%r23, %r22, -8388608;
	sub.s32 	%r24, %r21, %r23;
	mov.b32 	%f60, %r24;
	cvt.rn.f32.s32 	%f61, %r23;
	fma.rn.f32 	%f62, %f61, 0f34000000, %f59;
	add.f32 	%f63, %f60, 0fBF800000;
	fma.rn.f32 	%f64, %f63, 0fBE055027, 0f3E1039F6;
	fma.rn.f32 	%f65, %f64, %f63, 0fBDF8CDCC;
	fma.rn.f32 	%f66, %f65, %f63, 0f3E0F2955;
	fma.rn.f32 	%f67, %f66, %f63, 0fBE2AD8B9;
	fma.rn.f32 	%f68, %f67, %f63, 0f3E4CED0B;
	fma.rn.f32 	%f69, %f68, %f63, 0fBE7FFF22;
	fma.rn.f32 	%f70, %f69, %f63, 0f3EAAAA78;
	fma.rn.f32 	%f71, %f70, %f63, 0fBF000000;
	mul.f32 	%f72, %f63, %f71;
	fma.rn.f32 	%f73, %f72, %f63, %f63;
	fma.rn.f32 	%f74, %f62, 0f3F317218, %f73;
	setp.gt.u32 	%p10, %r21, 2139095039;
	fma.rn.f32 	%f75, %f58, 0f7F800000, 0f7F800000;
	selp.f32 	%f76, %f75, %f74, %p10;
	setp.eq.f32 	%p11, %f58, 0f00000000;
	mul.f32 	%f77, %f76, 0fBF000000;
	selp.f32 	%f78, 0f7F800000, %f77, %p11;
	sub.f32 	%f79, %f51, %f52;
	mul.f32 	%f80, %f79, %f79;
	mul.f32 	%f81, %f80, 0fBF000000;
	div.rn.f32 	%f82, %f81, %f53;
	add.f32 	%f83, %f78, %f82;
	add.f32 	%f114, %f114, %f83;
	cvt.f64.f32 	%fd3, %f55;
	mul.f64 	%fd4, %fd3, 0d401921FB54442D18;
	cvt.rn.f32.f64 	%f84, %fd4;
	setp.lt.f32 	%p12, %f84, 0f00800000;
	mul.f32 	%f85, %f84, 0f4B000000;
	selp.f32 	%f86, %f85, %f84, %p12;
	selp.f32 	%f87, 0fC1B80000, 0f00000000, %p12;
	mov.b32 	%r25, %f86;
	add.s32 	%r26, %r25, -1059760811;
	and.b32  	%r27, %r26, -8388608;
	sub.s32 	%r28, %r25, %r27;
	mov.b32 	%f88, %r28;
	cvt.rn.f32.s32 	%f89, %r27;
	fma.rn.f32 	%f90, %f89, 0f34000000, %f87;
	add.f32 	%f91, %f88, 0fBF800000;
	fma.rn.f32 	%f92, %f91, 0fBE055027, 0f3E1039F6;
	fma.rn.f32 	%f93, %f92, %f91, 0fBDF8CDCC;
	fma.rn.f32 	%f94, %f93, %f91, 0f3E0F2955;
	fma.rn.f32 	%f95, %f94, %f91, 0fBE2AD8B9;
	fma.rn.f32 	%f96, %f95, %f91, 0f3E4CED0B;
	fma.rn.f32 	%f97, %f96, %f91, 0fBE7FFF22;
	fma.rn.f32 	%f98, %f97, %f91, 0f3EAAAA78;
	fma.rn.f32 	%f99, %f98, %f91, 0fBF000000;
	mul.f32 	%f100, %f91, %f99;
	fma.rn.f32 	%f101, %f100, %f91, %f91;
	fma.rn.f32 	%f102, %f90, 0f3F317218, %f101;
	setp.gt.u32 	%p13, %r25, 2139095039;
	fma.rn.f32 	%f103, %f86, 0f7F800000, 0f7F800000;
	selp.f32 	%f104, %f103, %f102, %p13;
	setp.eq.f32 	%p14, %f86, 0f00000000;
	mul.f32 	%f105, %f104, 0fBF000000;
	selp.f32 	%f106, 0f7F800000, %f105, %p14;
	sub.f32 	%f107, %f51, %f54;
	mul.f32 	%f108, %f107, %f107;
	mul.f32 	%f109, %f108, 0fBF000000;
	div.rn.f32 	%f110, %f109, %f55;
	add.f32 	%f111, %f106, %f110;
	add.f32 	%f115, %f115, %f111;
	add.s32 	%r31, %r31, 1;
	setp.ne.s32 	%p15, %r31, 0;
	add.s64 	%rd14, %rd14, 4;
	add.s32 	%r30, %r30, 1;
	@%p15 bra 	$L__BB2_3;
$L__BB2_4:
	setp.gt.f32 	%p16, %f115, %f114;
	selp.u32 	%r29, 1, 0, %p16;
	cvta.to.global.u64 	%rd11, %rd7;
	mul.wide.s32 	%rd12, %r1, 4;
	add.s64 	%rd13, %rd11, %rd12;
	st.global.u32 	[%rd13], %r29;
$L__BB2_5:
	ret;

}


// ===== COMPILED SASS (sm_100) =====

	.target	sm_100

	.elftype	@"ET_EXEC"


//--------------------- .note.nv.tkinfo           --------------------------
	.section	.note.nv.tkinfo,"",@"SHT_NOTE"
	.sectionflags	@"SHF_NOTE_NV_TKINFO"
	.tkinfo
        /*0018*/ 	.word	0x00000002
        /*0030*/ 	.string	""
        /*0030*/ 	.string	"ptxas"
        /*0030*/ 	.string	"Cuda compilation tools, release 13.0, V13.0.88"
        /*0030*/ 	.string	"Build cuda_13.0.r13.0/compiler.36424714_0"
        /*0030*/ 	.string	"-arch sm_100 -m 64 "



//--------------------- .note.nv.cuinfo           --------------------------
	.section	.note.nv.cuinfo,"",@"SHT_NOTE"
	.sectionflags	@"SHF_NOTE_NV_CUINFO"
        /*0018*/ 	.short	0x0002
        /*001a*/ 	.short	0x0064
        /*001c*/ 	.short	0x0082
	.zero		2


//--------------------- .nv.info                  --------------------------
	.section	.nv.info,"",@"SHT_CUDA_INFO"
	.align	4


	//----- nvinfo : EIATTR_REGCOUNT
	.align		4
        /*0000*/ 	.byte	0x04, 0x2f
        /*0002*/ 	.short	(.L_1 - .L_0)
	.align		4
.L_0:
        /*0004*/ 	.word	index@(_Z14calculateMeansPfPiS_ii)
        /*0008*/ 	.word	0x00000020


	//----- nvinfo : EIATTR_FRAME_SIZE
	.align		4
.L_1:
        /*000c*/ 	.byte	0x04, 0x11
        /*000e*/ 	.short	(.L_3 - .L_2)
	.align		4
.L_2:
        /*0010*/ 	.word	index@($__internal_2_$__cuda_sm3x_div_rn_noftz_f32_slowpath)
        /*0014*/ 	.word	0x00000000


	//----- nvinfo : EIATTR_FRAME_SIZE
	.align		4
.L_3:
        /*0018*/ 	.byte	0x04, 0x11
        /*001a*/ 	.short	(.L_5 - .L_4)
	.align		4
.L_4:
        /*001c*/ 	.word	index@(_Z14calculateMeansPfPiS_ii)
        /*0020*/ 	.word	0x00000000


	//----- nvinfo : EIATTR_REGCOUNT
	.align		4
.L_5:
        /*0024*/ 	.byte	0x04, 0x2f
        /*0026*/ 	.short	(.L_7 - .L_6)
	.align		4
.L_6:
        /*0028*/ 	.word	index@(_Z18calculateVariancesPfPiS_S_ii)
        /*002c*/ 	.word	0x00000020


	//----- nvinfo : EIATTR_FRAME_SIZE
	.align		4
.L_7:
        /*0030*/ 	.byte	0x04, 0x11
        /*0032*/ 	.short	(.L_9 - .L_8)
	.align		4
.L_8:
        /*0034*/ 	.word	index@($__internal_1_$__cuda_sm3x_div_rn_noftz_f32_slowpath)
        /*0038*/ 	.word	0x00000000


	//----- nvinfo : EIATTR_FRAME_SIZE
	.align		4
.L_9:
        /*003c*/ 	.byte	0x04, 0x11
        /*003e*/ 	.short	(.L_11 - .L_10)
	.align		4
.L_10:
        /*0040*/ 	.word	index@(_Z18calculateVariancesPfPiS_S_ii)
        /*0044*/ 	.word	0x00000000


	//----- nvinfo : EIATTR_REGCOUNT
	.align		4
.L_11:
        /*0048*/ 	.byte	0x04, 0x2f
        /*004a*/ 	.short	(.L_13 - .L_12)
	.align		4
.L_12:
        /*004c*/ 	.word	index@(_Z23naiveBayesPredictKernelPfP7NBModelPiii)
        /*0050*/ 	.word	0x00000019


	//----- nvinfo : EIATTR_FRAME_SIZE
	.align		4
.L_13:
        /*0054*/ 	.byte	0x04, 0x11
        /*0056*/ 	.short	(.L_15 - .L_14)
	.align		4
.L_14:
        /*0058*/ 	.word	index@($__internal_0_$__cuda_sm3x_div_rn_noftz_f32_slowpath)
        /*005c*/ 	.word	0x00000000


	//----- nvinfo : EIATTR_FRAME_SIZE
	.align		4
.L_15:
        /*0060*/ 	.byte	0x04, 0x11
        /*0062*/ 	.short	(.L_17 - .L_16)
	.align		4
.L_16:
        /*0064*/ 	.word	index@(_Z23naiveBayesPredictKernelPfP7NBModelPiii)
        /*0068*/ 	.word	0x00000000


	//----- nvinfo : EIATTR_MIN_STACK_SIZE
	.align		4
.L_17:
        /*006c*/ 	.byte	0x04, 0x12
        /*006e*/ 	.short	(.L_19 - .L_18)
	.align		4
.L_18:
        /*0070*/ 	.word	index@(_Z23naiveBayesPredictKernelPfP7NBModelPiii)
        /*0074*/ 	.word	0x00000000


	//----- nvinfo : EIATTR_MIN_STACK_SIZE
	.align		4
.L_19:
        /*0078*/ 	.byte	0x04, 0x12
        /*007a*/ 	.short	(.L_21 - .L_20)
	.align		4
.L_20:
        /*007c*/ 	.word	index@(_Z18calculateVariancesPfPiS_S_ii)
        /*0080*/ 	.word	0x00000000


	//----- nvinfo : EIATTR_MIN_STACK_SIZE
	.align		4
.L_21:
        /*0084*/ 	.byte	0x04, 0x12
        /*0086*/ 	.short	(.L_23 - .L_22)
	.align		4
.L_22:
        /*0088*/ 	.word	index@(_Z14calculateMeansPfPiS_ii)
        /*008c*/ 	.word	0x00000000
.L_23:


//--------------------- .nv.compat                --------------------------
	.section	.nv.compat,"",@"SHT_CUDA_COMPAT_INFO"
	.align	4
        /*0000*/ 	.byte	0x02, 0x09, 0x00, 0x00, 0x02, 0x02, 0x01, 0x00, 0x02, 0x05, 0x05, 0x00, 0x03, 0x07, 0x01, 0x01
        /*0010*/ 	.byte	0x02, 0x03, 0x00, 0x00, 0x02, 0x06, 0x01, 0x00, 0x04, 0x0b, 0x08, 0x00, 0x01, 0x00, 0x00, 0x00
        /*0020*/ 	.byte	0x00, 0x00, 0x00, 0x00


//--------------------- .nv.info._Z23naiveBayesPredictKernelPfP7NBModelPiii --------------------------
	.section	.nv.info._Z23naiveBayesPredictKernelPfP7NBModelPiii,"",@"SHT_CUDA_INFO"
	.sectionflags	@""
	.align	4


	//----- nvinfo : EIATTR_CUDA_API_VERSION
	.align		4
        /*0000*/ 	.byte	0x04, 0x37
        /*0002*/ 	.short	(.L_25 - .L_24)
.L_24:
        /*0004*/ 	.word	0x00000082


	//----- nvinfo : EIATTR_KPARAM_INFO
	.align		4
.L_25:
        /*0008*/ 	.byte	0x04, 0x17
        /*000a*/ 	.short	(.L_27 - .L_26)
.L_26:
        /*000c*/ 	.word	0x00000000
        /*0010*/ 	.short	0x0004
        /*0012*/ 	.short	0x001c
        /*0014*/ 	.byte	0x00, 0xf0, 0x11, 0x00


	//----- nvinfo : EIATTR_KPARAM_INFO
	.align		4
.L_27:
        /*0018*/ 	.byte	0x04, 0x17
        /*001a*/ 	.short	(.L_29 - .L_28)
.L_28:
        /*001c*/ 	.word	0x00000000
        /*0020*/ 	.short	0x0003
        /*0022*/ 	.short	0x0018
        /*0024*/ 	.byte	0x00, 0xf0, 0x11, 0x00


	//----- nvinfo : EIATTR_KPARAM_INFO
	.align		4
.L_29:
        /*0028*/ 	.byte	0x04, 0x17
        /*002a*/ 	.short	(.L_31 - .L_30)
.L_30:
        /*002c*/ 	.word	0x00000000
        /*0030*/ 	.short	0x0002
        /*0032*/ 	.short	0x0010
        /*0034*/ 	.byte	0x00, 0xf5, 0x21, 0x00


	//----- nvinfo : EIATTR_KPARAM_INFO
	.align		4
.L_31:
        /*0038*/ 	.byte	0x04, 0x17
        /*003a*/ 	.short	(.L_33 - .L_32)
.L_32:
        /*003c*/ 	.word	0x00000000
        /*0040*/ 	.short	0x0001
        /*0042*/ 	.short	0x0008
        /*0044*/ 	.byte	0x00, 0xf5, 0x21, 0x00


	//----- nvinfo : EIATTR_KPARAM_INFO
	.align		4
.L_33:
        /*0048*/ 	.byte	0x04, 0x17
        /*004a*/ 	.short	(.L_35 - .L_34)
.L_34:
        /*004c*/ 	.word	0x00000000
        /*0050*/ 	.short	0x0000
        /*0052*/ 	.short	0x0000
        /*0054*/ 	.byte	0x00, 0xf5, 0x21, 0x00


	//----- nvinfo : EIATTR_SPARSE_MMA_MASK
	.align		4
.L_35:
        /*0058*/ 	.byte	0x03, 0x50
        /*005a*/ 	.short	0x0000


	//----- nvinfo : EIATTR_MAXREG_COUNT
	.align		4
        /*005c*/ 	.byte	0x03, 0x1b
        /*005e*/ 	.short	0x00ff


	//----- nvinfo : EIATTR_MERCURY_ISA_VERSION
	.align		4
        /*0060*/ 	.byte	0x03, 0x5f
        /*0062*/ 	.short	0x0101


	//----- nvinfo : EIATTR_VRC_CTA_INIT_COUNT
	.align		4
        /*0064*/ 	.byte	0x02, 0x4a
	.zero		1
	.zero		1


	//----- nvinfo : EIATTR_EXIT_INSTR_OFFSETS
	.align		4
        /*0068*/ 	.byte	0x04, 0x1c
        /*006a*/ 	.short	(.L_37 - .L_36)


	//   ....[0]....
.L_36:
        /*006c*/ 	.word	0x00000070


	//   ....[1]....
        /*0070*/ 	.word	0x00000bf0


	//----- nvinfo : EIATTR_CRS_STACK_SIZE
	.align		4
.L_37:
        /*0074*/ 	.byte	0x04, 0x1e
        /*0076*/ 	.short	(.L_39 - .L_38)
.L_38:
        /*0078*/ 	.word	0x00000000


	//----- nvinfo : EIATTR_CBANK_PARAM_SIZE
	.align		4
.L_39:
        /*007c*/ 	.byte	0x03, 0x19
        /*007e*/ 	.short	0x0020


	//----- nvinfo : EIATTR_PARAM_CBANK
	.align		4
        /*0080*/ 	.byte	0x04, 0x0a
        /*0082*/ 	.short	(.L_41 - .L_40)
	.align		4
.L_40:
        /*0084*/ 	.word	index@(.nv.constant0._Z23naiveBayesPredictKernelPfP7NBModelPiii)
        /*0088*/ 	.short	0x0380
        /*008a*/ 	.short	0x0020


	//----- nvinfo : EIATTR_SW_WAR
	.align		4
.L_41:
        /*008c*/ 	.byte	0x04, 0x36
        /*008e*/ 	.short	(.L_43 - .L_42)
.L_42:
        /*0090*/ 	.word	0x00000008
.L_43:


//--------------------- .nv.info._Z18calculateVariancesPfPiS_S_ii --------------------------
	.section	.nv.info._Z18calculateVariancesPfPiS_S_ii,"",@"SHT_CUDA_INFO"
	.sectionflags	@""
	.align	4


	//----- nvinfo : EIATTR_CUDA_API_VERSION
	.align		4
        /*0000*/ 	.byte	0x04, 0x37
        /*0002*/ 	.short	(.L_45 - .L_44)
.L_44:
        /*0004*/ 	.word	0x00000082


	//----- nvinfo : EIATTR_KPARAM_INFO
	.align		4
.L_45:
        /*0008*/ 	.byte	0x04, 0x17
        /*000a*/ 	.short	(.L_47 - .L_46)
.L_46:
        /*000c*/ 	.word	0x00000000
        /*0010*/ 	.short	0x0005
        /*0012*/ 	.short	0x0024
        /*0014*/ 	.byte	0x00, 0xf0, 0x11, 0x00


	//----- nvinfo : EIATTR_KPARAM_INFO
	.align		4
.L_47:
        /*0018*/ 	.byte	0x04, 0x17
        /*001a*/ 	.short	(.L_49 - .L_48)
.L_48:
        /*001c*/ 	.word	0x00000000
        /*0020*/ 	.short	0x0004
        /*0022*/ 	.short	0x0020
        /*0024*/ 	.byte	0x00, 0xf0, 0x11, 0x00


	//----- nvinfo : EIATTR_KPARAM_INFO
	.align		4
.L_49:
        /*0028*/ 	.byte	0x04, 0x17
        /*002a*/ 	.short	(.L_51 - .L_50)
.L_50:
        /*002c*/ 	.word	0x00000000
        /*0030*/ 	.short	0x0003
        /*0032*/ 	.short	0x0018
        /*0034*/ 	.byte	0x00, 0xf5, 0x21, 0x00


	//----- nvinfo : EIATTR_KPARAM_INFO
	.align		4
.L_51:
        /*0038*/ 	.byte	0x04, 0x17
        /*003a*/ 	.short	(.L_53 - .L_52)
.L_52:
        /*003c*/ 	.word	0x00000000
        /*0040*/ 	.short	0x0002
        /*0042*/ 	.short	0x0010
        /*0044*/ 	.byte	0x00, 0xf5, 0x21, 0x00


	//----- nvinfo : EIATTR_KPARAM_INFO
	.align		4
.L_53:
        /*0048*/ 	.byte	0x04, 0x17
        /*004a*/ 	.short	(.L_55 - .L_54)
.L_54:
        /*004c*/ 	.word	0x00000000
        /*0050*/ 	.short	0x0001
        /*0052*/ 	.short	0x0008
        /*0054*/ 	.byte	0x00, 0xf5, 0x21, 0x00


	//----- nvinfo : EIATTR_KPARAM_INFO
	.align		4
.L_55:
        /*0058*/ 	.byte	0x04, 0x17
        /*005a*/ 	.short	(.L_57 - .L_56)
.L_56:
        /*005c*/ 	.word	0x00000000
        /*0060*/ 	.short	0x0000
        /*0062*/ 	.short	0x0000
        /*0064*/ 	.byte	0x00, 0xf5, 0x21, 0x00


	//----- nvinfo : EIATTR_SPARSE_MMA_MASK
	.align		4
.L_57:
        /*0068*/ 	.byte	0x03, 0x50
        /*006a*/ 	.short	0x0000


	//----- nvinfo : EIATTR_MAXREG_COUNT
	.align		4
        /*006c*/ 	.byte	0x03, 0x1b
        /*006e*/ 	.short	0x00ff


	//----- nvinfo : EIATTR_MERCURY_ISA_VERSION
	.align		4
        /*0070*/ 	.byte	0x03, 0x5f
        /*0072*/ 	.short	0x0101


	//----- nvinfo : EIATTR_VRC_CTA_INIT_COUNT
	.align		4
        /*0074*/ 	.byte	0x02, 0x4a
	.zero		1
	.zero		1


	//----- nvinfo : EIATTR_EXIT_INSTR_OFFSETS
	.align		4
        /*0078*/ 	.byte	0x04, 0x1c
        /*007a*/ 	.short	(.L_59 - .L_58)


	//   ....[0]....
.L_58:
        /*007c*/ 	.word	0x00000090


	//   ....[1]....
        /*0080*/ 	.word	0x00000ce0


	//----- nvinfo : EIATTR_CRS_STACK_SIZE
	.align		4
.L_59:
        /*0084*/ 	.byte	0x04, 0x1e
        /*0086*/ 	.short	(.L_61 - .L_60)
.L_60:
        /*0088*/ 	.word	0x00000000


	//----- nvinfo : EIATTR_CBANK_PARAM_SIZE
	.align		4
.L_61:
        /*008c*/ 	.byte	0x03, 0x19
        /*008e*/ 	.short	0x0028


	//----- nvinfo : EIATTR_PARAM_CBANK
	.align		4
        /*0090*/ 	.byte	0x04, 0x0a
        /*0092*/ 	.short	(.L_63 - .L_62)
	.align		4
.L_62:
        /*0094*/ 	.word	index@(.nv.constant0._Z18calculateVariancesPfPiS_S_ii)
        /*0098*/ 	.short	0x0380
        /*009a*/ 	.short	0x0028


	//----- nvinfo : EIATTR_SW_WAR
	.align		4
.L_63:
        /*009c*/ 	.byte	0x04, 0x36
        /*009e*/ 	.short	(.L_65 - .L_64)
.L_64:
        /*00a0*/ 	.word	0x00000008
.L_65:


//--------------------- .nv.info._Z14calculateMeansPfPiS_ii --------------------------
	.section	.nv.info._Z14calculateMeansPfPiS_ii,"",@"SHT_CUDA_INFO"
	.sectionflags	@""
	.align	4


	//----- nvinfo : EIATTR_CUDA_API_VERSION
	.align		4
        /*0000*/ 	.byte	0x04, 0x37
        /*0002*/ 	.short	(.L_67 - .L_66)
.L_66:
        /*0004*/ 	.word	0x00000082


	//----- nvinfo : EIATTR_KPARAM_INFO
	.align		4
.L_67:
        /*0008*/ 	.byte	0x04, 0x17
        /*000a*/ 	.short	(.L_69 - .L_68)
.L_68:
        /*000c*/ 	.word	0x00000000
        /*0010*/ 	.short	0x0004
        /*0012*/ 	.short	0x001c
        /*0014*/ 	.byte	0x00, 0xf0, 0x11, 0x00


	//----- nvinfo : EIATTR_KPARAM_INFO
	.align		4
.L_69:
        /*0018*/ 	.byte	0x04, 0x17
        /*001a*/ 	.short	(.L_71 - .L_70)
.L_70:
        /*001c*/ 	.word	0x00000000
        /*0020*/ 	.short	0x0003
        /*0022*/ 	.short	0x0018
        /*0024*/ 	.byte	0x00, 0xf0, 0x11, 0x00


	//----- nvinfo : EIATTR_KPARAM_INFO
	.align		4
.L_71:
        /*0028*/ 	.byte	0x04, 0x17
        /*002a*/ 	.short	(.L_73 - .L_72)
.L_72:
        /*002c*/ 	.word	0x00000000
        /*0030*/ 	.short	0x0002
        /*0032*/ 	.short	0x0010
        /*0034*/ 	.byte	0x00, 0xf5, 0x21, 0x00


	//----- nvinfo : EIATTR_KPARAM_INFO
	.align		4
.L_73:
        /*0038*/ 	.byte	0x04, 0x17
        /*003a*/ 	.short	(.L_75 - .L_74)
.L_74:
        /*003c*/ 	.word	0x00000000
        /*0040*/ 	.short	0x0001
        /*0042*/ 	.short	0x0008
        /*0044*/ 	.byte	0x00, 0xf5, 0x21, 0x00


	//----- nvinfo : EIATTR_KPARAM_INFO
	.align		4
.L_75:
        /*0048*/ 	.byte	0x04, 0x17
        /*004a*/ 	.short	(.L_77 - .L_76)
.L_76:
        /*004c*/ 	.word	0x00000000
        /*0050*/ 	.short	0x0000
        /*0052*/ 	.short	0x0000
        /*0054*/ 	.byte	0x00, 0xf5, 0x21, 0x00


	//----- nvinfo : EIATTR_SPARSE_MMA_MASK
	.align		4
.L_77:
        /*0058*/ 	.byte	0x03, 0x50
        /*005a*/ 	.short	0x0000


	//----- nvinfo : EIATTR_MAXREG_COUNT
	.align		4
        /*005c*/ 	.byte	0x03, 0x1b
        /*005e*/ 	.short	0x00ff


	//----- nvinfo : EIATTR_MERCURY_ISA_VERSION
	.align		4
        /*0060*/ 	.byte	0x03, 0x5f
        /*0062*/ 	.short	0x0101


	//----- nvinfo : EIATTR_VRC_CTA_INIT_COUNT
	.align		4
        /*0064*/ 	.byte	0x02, 0x4a
	.zero		1
	.zero		1


	//----- nvinfo : EIATTR_EXIT_INSTR_OFFSETS
	.align		4
        /*0068*/ 	.byte	0x04, 0x1c
        /*006a*/ 	.short	(.L_79 - .L_78)


	//   ....[0]....
.L_78:
        /*006c*/ 	.word	0x00000090


	//   ....[1]....
        /*0070*/ 	.word	0x00001160


	//----- nvinfo : EIATTR_CRS_STACK_SIZE
	.align		4
.L_79:
        /*0074*/ 	.byte	0x04, 0x1e
        /*0076*/ 	.short	(.L_81 - .L_80)
.L_80:
        /*0078*/ 	.word	0x00000000


	//----- nvinfo : EIATTR_CBANK_PARAM_SIZE
	.align		4
.L_81:
        /*007c*/ 	.byte	0x03, 0x19
        /*007e*/ 	.short	0x0020


	//----- nvinfo : EIATTR_PARAM_CBANK
	.align		4
        /*0080*/ 	.byte	0x04, 0x0a
        /*0082*/ 	.short	(.L_83 - .L_82)
	.align		4
.L_82:
        /*0084*/ 	.word	index@(.nv.constant0._Z14calculateMeansPfPiS_ii)
        /*0088*/ 	.short	0x0380
        /*008a*/ 	.short	0x0020


	//----- nvinfo : EIATTR_SW_WAR
	.align		4
.L_83:
        /*008c*/ 	.byte	0x04, 0x36
        /*008e*/ 	.short	(.L_85 - .L_84)
.L_84:
        /*0090*/ 	.word	0x00000008
.L_85:


//--------------------- .nv.callgraph             --------------------------
	.section	.nv.callgraph,"",@"SHT_CUDA_CALLGRAPH"
	.align	4
	.sectionentsize	8
	.align		4
        /*0000*/ 	.word	0x00000000
	.align		4
        /*0004*/ 	.word	0xffffffff
	.align		4
        /*0008*/ 	.word	0x00000000
	.align		4
        /*000c*/ 	.word	0xfffffffe
	.align		4
        /*0010*/ 	.word	0x00000000
	.align		4
        /*0014*/ 	.word	0xfffffffd
	.align		4
        /*0018*/ 	.word	0x00000000
	.align		4
        /*001c*/ 	.word	0xfffffffc


//--------------------- .text._Z23naiveBayesPredictKernelPfP7NBModelPiii --------------------------
	.section	.text._Z23naiveBayesPredictKernelPfP7NBModelPiii,"ax",@progbits
	.align	128
        .global         _Z23naiveBayesPredictKernelPfP7NBModelPiii
        .type           _Z23naiveBayesPredictKernelPfP7NBModelPiii,@function
        .size           _Z23naiveBayesPredictKernelPfP7NBModelPiii,(.L_x_61 - _Z23naiveBayesPredictKernelPfP7NBModelPiii)
        .other          _Z23naiveBayesPredictKernelPfP7NBModelPiii,@"STO_CUDA_ENTRY STV_DEFAULT"
_Z23naiveBayesPredictKernelPfP7NBModelPiii:
.text._Z23naiveBayesPredictKernelPfP7NBModelPiii:
[----:B------:R-:W-:Y:S01]  /*0000*/  LDC R1, c[0x0][0x37c] ;  /* 0x0000df00ff017b82 */ /* 0x000fe20000000800 */
[----:B------:R-:W0:Y:S07]  /*0010*/  S2R R3, SR_TID.X ;  /* 0x0000000000037919 */ /* 0x000e2e0000002100 */
[----:B------:R-:W0:Y:S01]  /*0020*/  S2UR UR4, SR_CTAID.X ;  /* 0x00000000000479c3 */ /* 0x000e220000002500 */
[----:B------:R-:W1:Y:S07]  /*0030*/  LDCU UR5, c[0x0][0x398] ;  /* 0x00007300ff0577ac */ /* 0x000e6e0008000800 */
[----:B------:R-:W0:Y:S02]  /*0040*/  LDC R2, c[0x0][0x360] ;  /* 0x0000d800ff027b82 */ /* 0x000e240000000800 */
[----:B0-----:R-:W-:-:S05]  /*0050*/  IMAD R2, R2, UR4, R3 ;  /* 0x0000000402027c24 */ /* 0x001fca000f8e0203 */
[----:B-1----:R-:W-:-:S13]  /*0060*/  ISETP.GE.AND P0, PT, R2, UR5, PT ;  /* 0x0000000502007c0c */ /* 0x002fda000bf06270 */
[----:B------:R-:W-:Y:S05]  /*0070*/  @P0 EXIT ;  /* 0x000000000000094d */ /* 0x000fea0003800000 */
[----:B------:R-:W0:Y:S01]  /*0080*/  LDC.64 R4, c[0x0][0x388] ;  /* 0x0000e200ff047b82 */ /* 0x000e220000000a00 */
[----:B------:R-:W0:Y:S01]  /*0090*/  LDCU.64 UR8, c[0x0][0x358] ;  /* 0x00006b00ff0877ac */ /* 0x000e220008000a00 */
[----:B------:R-:W-:Y:S01]  /*00a0*/  HFMA2 R9, -RZ, RZ, 1.5048828125, 33.21875 ;  /* 0x3e055027ff097431 */ /* 0x000fe200000001ff */
[----:B------:R-:W1:Y:S01]  /*00b0*/  LDCU UR7, c[0x0][0x39c] ;  /* 0x00007380ff0777ac */ /* 0x000e620008000800 */
[----:B0-----:R-:W2:Y:S04]  /*00c0*/  LDG.E R0, desc[UR8][R4.64] ;  /* 0x0000000804007981 */ /* 0x001ea8000c1e1900 */
[----:B------:R-:W3:Y:S01]  /*00d0*/  LDG.E R3, desc[UR8][R4.64+0x4] ;  /* 0x0000040804037981 */ /* 0x000ee2000c1e1900 */
[----:B-1----:R-:W-:Y:S01]  /*00e0*/  UISETP.GE.AND UP0, UPT, UR7, 0x1, UPT ;  /* 0x000000010700788c */ /* 0x002fe2000bf06270 */
[----:B--2---:R-:W-:-:S02]  /*00f0*/  FSETP.GEU.AND P0, PT, R0, 1.175494350822287508e-38, PT ;  /* 0x008000000000780b */ /* 0x004fc40003f0e000 */
[----:B---3--:R-:W-:-:S11]  /*0100*/  FSETP.GEU.AND P1, PT, R3, 1.175494350822287508e-38, PT ;  /* 0x008000000300780b */ /* 0x008fd60003f2e000 */
[----:B------:R-:W-:Y:S02]  /*0110*/  @!P0 FMUL R0, R0, 8388608 ;  /* 0x4b00000000008820 */ /* 0x000fe40000400000 */
[----:B------:R-:W-:-:S03]  /*0120*/  @!P1 FMUL R3, R3, 8388608 ;  /* 0x4b00000003039820 */ /* 0x000fc60000400000 */
[C---:B------:R-:W-:Y:S02]  /*0130*/  IADD3 R6, PT, PT, R0.reuse, -0x3f2aaaab, RZ ;  /* 0xc0d5555500067810 */ /* 0x040fe40007ffe0ff */
[----:B------:R-:W-:Y:S02]  /*0140*/  ISETP.GT.U32.AND P2, PT, R0, 0x7f7fffff, PT ;  /* 0x7f7fffff0000780c */ /* 0x000fe40003f44070 */
[----:B------:R-:W-:Y:S02]  /*0150*/  IADD3 R8, PT, PT, R3, -0x3f2aaaab, RZ ;  /* 0xc0d5555503087810 */ /* 0x000fe40007ffe0ff */
[----:B------:R-:W-:Y:S02]  /*0160*/  LOP3.LUT R7, R6, 0xff800000, RZ, 0xc0, !PT ;  /* 0xff80000006077812 */ /* 0x000fe400078ec0ff */
[----:B------:R-:W-:Y:S02]  /*0170*/  LOP3.LUT R10, R8, 0xff800000, RZ, 0xc0, !PT ;  /* 0xff800000080a7812 */ /* 0x000fe400078ec0ff */
[----:B------:R-:W-:-:S02]  /*0180*/  IADD3 R6, PT, PT, R0, -R7, RZ ;  /* 0x8000000700067210 */ /* 0x000fc40007ffe0ff */
[----:B------:R-:W-:Y:S01]  /*0190*/  I2FP.F32.S32 R7, R7 ;  /* 0x0000000700077245 */ /* 0x000fe20000201400 */
[----:B------:R-:W-:Y:S01]  /*01a0*/  IMAD.IADD R8, R3, 0x1, -R10 ;  /* 0x0000000103087824 */ /* 0x000fe200078e0a0a */
[----:B------:R-:W-:Y:S01]  /*01b0*/  I2FP.F32.S32 R10, R10 ;  /* 0x0000000a000a7245 */ /* 0x000fe20000201400 */
[----:B------:R-:W-:Y:S02]  /*01c0*/  FADD R5, R6, -1 ;  /* 0xbf80000006057421 */ /* 0x000fe40000000000 */
[----:B------:R-:W-:Y:S02]  /*01d0*/  FADD R4, R8, -1 ;  /* 0xbf80000008047421 */ /* 0x000fe40000000000 */
[CC--:B------:R-:W-:Y:S02]  /*01e0*/  FFMA R6, R5.reuse, -R9.reuse, 0.14084610342979431152 ;  /* 0x3e1039f605067423 */ /* 0x0c0fe40000000809 */
[----:B------:R-:W-:Y:S02]  /*01f0*/  FFMA R9, R4, -R9, 0.14084610342979431152 ;  /* 0x3e1039f604097423 */ /* 0x000fe40000000809 */
[----:B------:R-:W-:-:S02]  /*0200*/  FFMA R6, R5, R6, -0.12148627638816833496 ;  /* 0xbdf8cdcc05067423 */ /* 0x000fc40000000006 */
[C---:B------:R-:W-:Y:S02]  /*0210*/  FFMA R9, R4.reuse, R9, -0.12148627638816833496 ;  /* 0xbdf8cdcc04097423 */ /* 0x040fe40000000009 */
[C---:B------:R-:W-:Y:S02]  /*0220*/  FFMA R6, R5.reuse, R6, 0.13980610668659210205 ;  /* 0x3e0f295505067423 */ /* 0x040fe40000000006 */
[C---:B------:R-:W-:Y:S02]  /*0230*/  FFMA R9, R4.reuse, R9, 0.13980610668659210205 ;  /* 0x3e0f295504097423 */ /* 0x040fe40000000009 */
[C---:B------:R-:W-:Y:S02]  /*0240*/  FFMA R6, R5.reuse, R6, -0.16684235632419586182 ;  /* 0xbe2ad8b905067423 */ /* 0x040fe40000000006 */
[----:B------:R-:W-:Y:S02]  /*0250*/  FFMA R9, R4, R9, -0.16684235632419586182 ;  /* 0xbe2ad8b904097423 */ /* 0x000fe40000000009 */
[----:B------:R-:W-:-:S02]  /*0260*/  FFMA R6, R5, R6, 0.20012299716472625732 ;  /* 0x3e4ced0b05067423 */ /* 0x000fc40000000006 */
[C---:B------:R-:W-:Y:S02]  /*0270*/  FFMA R9, R4.reuse, R9, 0.20012299716472625732 ;  /* 0x3e4ced0b04097423 */ /* 0x040fe40000000009 */
[C---:B------:R-:W-:Y:S01]  /*0280*/  FFMA R8, R5.reuse, R6, -0.24999669194221496582 ;  /* 0xbe7fff2205087423 */ /* 0x040fe20000000006 */
[----:B------:R-:W-:Y:S01]  /*0290*/  FSEL R6, RZ, -23, P0 ;  /* 0xc1b80000ff067808 */ /* 0x000fe20000000000 */
[C---:B------:R-:W-:Y:S01]  /*02a0*/  FFMA R11, R4.reuse, R9, -0.24999669194221496582 ;  /* 0xbe7fff22040b7423 */ /* 0x040fe20000000009 */
[----:B------:R-:W-:Y:S01]  /*02b0*/  FSEL R9, RZ, -23, P1 ;  /* 0xc1b80000ff097808 */ /* 0x000fe20000800000 */
[----:B------:R-:W-:Y:S01]  /*02c0*/  FFMA R8, R5, R8, 0.33333182334899902344 ;  /* 0x3eaaaa7805087423 */ /* 0x000fe20000000008 */
[----:B------:R-:W-:Y:S01]  /*02d0*/  ISETP.GT.U32.AND P1, PT, R3, 0x7f7fffff, PT ;  /* 0x7f7fffff0300780c */ /* 0x000fe20003f24070 */
[----:B------:R-:W-:Y:S01]  /*02e0*/  FFMA R11, R4, R11, 0.33333182334899902344 ;  /* 0x3eaaaa78040b7423 */ /* 0x000fe2000000000b */
[----:B------:R-:W-:Y:S01]  /*02f0*/  FFMA R6, R7, 1.1920928955078125e-07, R6 ;  /* 0x3400000007067823 */ /* 0x000fe20000000006 */
[C---:B------:R-:W-:Y:S01]  /*0300*/  FFMA R8, R5.reuse, R8, -0.5 ;  /* 0xbf00000005087423 */ /* 0x040fe20000000008 */
[----:B------:R-:W-:Y:S01]  /*0310*/  FFMA R9, R10, 1.1920928955078125e-07, R9 ;  /* 0x340000000a097823 */ /* 0x000fe20000000009 */
[----:B------:R-:W-:Y:S01]  /*0320*/  FFMA R11, R4, R11, -0.5 ;  /* 0xbf000000040b7423 */ /* 0x000fe2000000000b */
[----:B------:R-:W-:Y:S01]  /*0330*/  MOV R7, 0x7f800000 ;  /* 0x7f80000000077802 */ /* 0x000fe20000000f00 */
[----:B------:R-:W-:Y:S01]  /*0340*/  FMUL R8, R5, R8 ;  /* 0x0000000805087220 */ /* 0x000fe20000400000 */
[----:B------:R-:W-:Y:S01]  /*0350*/  FSETP.NEU.AND P0, PT, R0, RZ, PT ;  /* 0x000000ff0000720b */ /* 0x000fe20003f0d000 */
[----:B------:R-:W-:-:S02]  /*0360*/  FMUL R11, R4, R11 ;  /* 0x0000000b040b7220 */ /* 0x000fc40000400000 */
[----:B------:R-:W-:Y:S02]  /*0370*/  FFMA R5, R5, R8, R5 ;  /* 0x0000000805057223 */ /* 0x000fe40000000005 */
[----:B------:R-:W-:Y:S02]  /*0380*/  FFMA R4, R4, R11, R4 ;  /* 0x0000000b04047223 */ /* 0x000fe40000000004 */
[----:B------:R-:W-:Y:S01]  /*0390*/  FFMA R5, R6, 0.69314718246459960938, R5 ;  /* 0x3f31721806057823 */ /* 0x000fe20000000005 */
[-C--:B------:R-:W-:Y:S01]  /*03a0*/  @P2 FFMA R5, R0, R7.reuse, +INF ;  /* 0x7f80000000052423 */ /* 0x080fe20000000007 */
[----:B------:R-:W-:Y:S01]  /*03b0*/  FFMA R4, R9, 0.69314718246459960938, R4 ;  /* 0x3f31721809047823 */ /* 0x000fe20000000004 */
[C---:B------:R-:W-:Y:S01]  /*03c0*/  @P1 FFMA R4, R3.reuse, R7, +INF ;  /* 0x7f80000003041423 */ /* 0x040fe20000000007 */
[----:B------:R-:W-:Y:S02]  /*03d0*/  FSETP.NEU.AND P2, PT, R3, RZ, PT ;  /* 0x000000ff0300720b */ /* 0x000fe40003f4d000 */
[----:B------:R-:W-:-:S02]  /*03e0*/  FSEL R13, R5, -INF , P0 ;  /* 0xff800000050d7808 */ /* 0x000fc40000000000 */
[----:B------:R-:W-:Y:S01]  /*03f0*/  FSEL R8, R4, -INF , P2 ;  /* 0xff80000004087808 */ /* 0x000fe20001000000 */
[----:B------:R-:W-:Y:S08]  /*0400*/  BRA.U !UP0, `(.L_x_0) ;  /* 0x0000000508e47547 */ /* 0x000ff0000b800000 */
[----:B------:R-:W0:Y:S01]  /*0410*/  LDCU.64 UR4, c[0x0][0x388] ;  /* 0x00007100ff0477ac */ /* 0x000e220008000a00 */
[----:B------:R-:W1:Y:S01]  /*0420*/  LDC.64 R6, c[0x0][0x380] ;  /* 0x0000e000ff067b82 */ /* 0x000e620000000a00 */
[----:B------:R-:W-:Y:S01]  /*0430*/  IMAD R11, R2, UR7, RZ ;  /* 0x00000007020b7c24 */ /* 0x000fe2000f8e02ff */
[----:B------:R-:W-:Y:S02]  /*0440*/  UIADD3 UR6, UPT, UPT, -UR7, URZ, URZ ;  /* 0x000000ff07067290 */ /* 0x000fe4000fffe1ff */
[----:B0-----:R-:W-:-:S04]  /*0450*/  UIADD3 UR4, UP0, UPT, UR4, 0x328, URZ ;  /* 0x0000032804047890 */ /* 0x001fc8000ff1e0ff */
[----:B------:R-:W-:Y:S02]  /*0460*/  UIADD3.X UR5, UPT, UPT, URZ, UR5, URZ, UP0, !UPT ;  /* 0x00000005ff057290 */ /* 0x000fe400087fe4ff */
[----:B------:R-:W-:-:S04]  /*0470*/  IMAD.U32 R4, RZ, RZ, UR4 ;  /* 0x00000004ff047e24 */ /* 0x000fc8000f8e00ff */
[----:B------:R-:W-:-:S07]  /*0480*/  MOV R5, UR5 ;  /* 0x0000000500057c02 */ /* 0x000fce0008000f00 */
.L_x_5:
[----:B------:R-:W2:Y:S01]  /*0490*/  LDG.E R3, desc[UR8][R4.64] ;  /* 0x0000000804037981 */ /* 0x000ea2000c1e1900 */
[----:B-1----:R-:W-:-:S03]  /*04a0*/  IMAD.WIDE R14, R11, 0x4, R6 ;  /* 0x000000040b0e7825 */ /* 0x002fc600078e0206 */
[----:B------:R-:W3:Y:S04]  /*04b0*/  LDG.E R0, desc[UR8][R4.64+-0x320] ;  /* 0xfffce00804007981 */ /* 0x000ee8000c1e1900 */
[----:B------:R0:W3:Y:S04]  /*04c0*/  LDG.E R15, desc[UR8][R14.64] ;  /* 0x000000080e0f7981 */ /* 0x0000e8000c1e1900 */
[----:B------:R1:W5:Y:S04]  /*04d0*/  LDG.E R10, desc[UR8][R4.64+-0x190] ;  /* 0xfffe7008040a7981 */ /* 0x000368000c1e1900 */
[----:B------:R1:W5:Y:S01]  /*04e0*/  LDG.E R9, desc[UR8][R4.64+0x190] ;  /* 0x0001900804097981 */ /* 0x000362000c1e1900 */
[----:B------:R-:W-:Y:S01]  /*04f0*/  UMOV UR4, 0x54442d18 ;  /* 0x54442d1800047882 */ /* 0x000fe20000000000 */
[----:B------:R-:W-:Y:S01]  /*0500*/  UMOV UR5, 0x401921fb ;  /* 0x401921fb00057882 */ /* 0x000fe20000000000 */
[----:B------:R-:W-:Y:S01]  /*0510*/  IMAD.MOV.U32 R21, RZ, RZ, 0x3e055027 ;  /* 0x3e055027ff157424 */ /* 0x000fe200078e00ff */
[----:B------:R-:W-:Y:S01]  /*0520*/  UIADD3 UR6, UPT, UPT, UR6, 0x1, URZ ;  /* 0x0000000106067890 */ /* 0x000fe2000fffe0ff */
[----:B------:R-:W-:Y:S03]  /*0530*/  BSSY.RECONVERGENT B0, `(.L_x_1) ;  /* 0x000002d000007945 */ /* 0x000fe60003800200 */
[----:B------:R-:W-:Y:S01]  /*0540*/  UISETP.NE.AND UP0, UPT, UR6, URZ, UPT ;  /* 0x000000ff0600728c */ /* 0x000fe2000bf05270 */
[----:B--2---:R-:W2:Y:S02]  /*0550*/  F2F.F64.F32 R16, R3 ;  /* 0x0000000300107310 */ /* 0x004ea40000201800 */
[----:B--2---:R-:W-:-:S06]  /*0560*/  DMUL R16, R16, UR4 ;  /* 0x0000000410107c28 */ /* 0x004fcc0008000000 */
[----:B------:R-:W2:Y:S02]  /*0570*/  F2F.F32.F64 R12, R16 ;  /* 0x00000010000c7310 */ /* 0x000ea40000301000 */
[----:B--2---:R-:W-:-:S13]  /*0580*/  FSETP.GEU.AND P0, PT, R12, 1.175494350822287508e-38, PT ;  /* 0x008000000c00780b */ /* 0x004fda0003f0e000 */
[----:B------:R-:W-:-:S05]  /*0590*/  @!P0 FMUL R12, R12, 8388608 ;  /* 0x4b0000000c0c8820 */ /* 0x000fca0000400000 */
[----:B------:R-:W-:-:S04]  /*05a0*/  IADD3 R18, PT, PT, R12, -0x3f2aaaab, RZ ;  /* 0xc0d555550c127810 */ /* 0x000fc80007ffe0ff */
[----:B------:R-:W-:-:S04]  /*05b0*/  LOP3.LUT R19, R18, 0xff800000, RZ, 0xc0, !PT ;  /* 0xff80000012137812 */ /* 0x000fc800078ec0ff */
[----:B0-----:R-:W-:-:S05]  /*05c0*/  IADD3 R14, PT, PT, R12, -R19, RZ ;  /* 0x800000130c0e7210 */ /* 0x001fca0007ffe0ff */
[----:B------:R-:W-:-:S04]  /*05d0*/  FADD R14, R14, -1 ;  /* 0xbf8000000e0e7421 */ /* 0x000fc80000000000 */
[----:B------:R-:W-:-:S04]  /*05e0*/  FFMA R21, R14, -R21, 0.14084610342979431152 ;  /* 0x3e1039f60e157423 */ /* 0x000fc80000000815 */
[----:B------:R-:W-:-:S04]  /*05f0*/  FFMA R21, R14, R21, -0.12148627638816833496 ;  /* 0xbdf8cdcc0e157423 */ /* 0x000fc80000000015 */
[----:B------:R-:W-:-:S04]  /*0600*/  FFMA R21, R14, R21, 0.13980610668659210205 ;  /* 0x3e0f29550e157423 */ /* 0x000fc80000000015 */
[----:B------:R-:W-:-:S04]  /*0610*/  FFMA R21, R14, R21, -0.16684235632419586182 ;  /* 0xbe2ad8b90e157423 */ /* 0x000fc80000000015 */
[----:B------:R-:W-:-:S04]  /*0620*/  FFMA R21, R14, R21, 0.20012299716472625732 ;  /* 0x3e4ced0b0e157423 */ /* 0x000fc80000000015 */
[C---:B------:R-:W-:Y:S01]  /*0630*/  FFMA R21, R14.reuse, R21, -0.24999669194221496582 ;  /* 0xbe7fff220e157423 */ /* 0x040fe20000000015 */
[----:B------:R-:W0:Y:S03]  /*0640*/  MUFU.RCP R18, R3 ;  /* 0x0000000300127308 */ /* 0x000e260000001000 */
[----:B------:R-:W-:Y:S01]  /*0650*/  FFMA R21, R14, R21, 0.33333182334899902344 ;  /* 0x3eaaaa780e157423 */ /* 0x000fe20000000015 */
[----:B------:R-:W-:Y:S02]  /*0660*/  FSEL R16, RZ, -23, P0 ;  /* 0xc1b80000ff107808 */ /* 0x000fe40000000000 */
[----:B------:R-:W-:Y:S01]  /*0670*/  ISETP.GT.U32.AND P0, PT, R12, 0x7f7fffff, PT ;  /* 0x7f7fffff0c00780c */ /* 0x000fe20003f04070 */
[----:B------:R-:W-:Y:S01]  /*0680*/  FFMA R21, R14, R21, -0.5 ;  /* 0xbf0000000e157423 */ /* 0x000fe20000000015 */
[----:B------:R-:W-:Y:S01]  /*0690*/  I2FP.F32.S32 R19, R19 ;  /* 0x0000001300137245 */ /* 0x000fe20000201400 */
[----:B---3--:R-:W-:-:S02]  /*06a0*/  FADD R0, R15, -R0 ;  /* 0x800000000f007221 */ /* 0x008fc40000000000 */
[----:B------:R-:W-:Y:S02]  /*06b0*/  FMUL R21, R14, R21 ;  /* 0x000000150e157220 */ /* 0x000fe40000400000 */
[----:B------:R-:W-:Y:S01]  /*06c0*/  FMUL R0, R0, R0 ;  /* 0x0000000000007220 */ /* 0x000fe20000400000 */
[----:B------:R-:W-:Y:S01]  /*06d0*/  FFMA R16, R19, 1.1920928955078125e-07, R16 ;  /* 0x3400000013107823 */ /* 0x000fe20000000010 */
[----:B------:R-:W-:Y:S01]  /*06e0*/  FFMA R21, R14, R21, R14 ;  /* 0x000000150e157223 */ /* 0x000fe2000000000e */
[----:B------:R-:W-:Y:S01]  /*06f0*/  MOV R19, 0x7f800000 ;  /* 0x7f80000000137802 */ /* 0x000fe20000000f00 */
[----:B------:R-:W-:Y:S02]  /*0700*/  FMUL R0, R0, -0.5 ;  /* 0xbf00000000007820 */ /* 0x000fe40000400000 */
[----:B------:R-:W-:Y:S02]  /*0710*/  FFMA R16, R16, 0.69314718246459960938, R21 ;  /* 0x3f31721810107823 */ /* 0x000fe40000000015 */
[----:B------:R-:W-:Y:S01]  /*0720*/  @P0 FFMA R16, R12, R19, +INF ;  /* 0x7f8000000c100423 */ /* 0x000fe20000000013 */
[----:B------:R-:W2:Y:S01]  /*0730*/  FCHK P0, R0, R3 ;  /* 0x0000000300007302 */ /* 0x000ea20000000000 */
[----:B0-----:R-:W-:-:S04]  /*0740*/  FFMA R17, -R3, R18, 1 ;  /* 0x3f80000003117423 */ /* 0x001fc80000000112 */
[----:B------:R-:W-:Y:S01]  /*0750*/  FFMA R17, R18, R17, R18 ;  /* 0x0000001112117223 */ /* 0x000fe20000000012 */
[----:B------:R-:W-:-:S03]  /*0760*/  FSETP.NEU.AND P1, PT, R12, RZ, PT ;  /* 0x000000ff0c00720b */ /* 0x000fc60003f2d000 */
[----:B------:R-:W-:Y:S01]  /*0770*/  FFMA R14, R0, R17, RZ ;  /* 0x00000011000e7223 */ /* 0x000fe200000000ff */
[----:B------:R-:W-:-:S03]  /*0780*/  FMUL R12, R16, -0.5 ;  /* 0xbf000000100c7820 */ /* 0x000fc60000400000 */
[----:B------:R-:W-:Y:S02]  /*0790*/  FFMA R18, -R3, R14, R0 ;  /* 0x0000000e03127223 */ /* 0x000fe40000000100 */
[----:B------:R-:W-:Y:S02]  /*07a0*/  FSEL R12, R12, +INF , P1 ;  /* 0x7f8000000c0c7808 */ /* 0x000fe40000800000 */
[----:B------:R-:W-:Y:S01]  /*07b0*/  FFMA R17, R17, R18, R14 ;  /* 0x0000001211117223 */ /* 0x000fe2000000000e */
[----:B-12---:R-:W-:Y:S06]  /*07c0*/  @!P0 BRA `(.L_x_2) ;  /* 0x00000000000c8947 */ /* 0x006fec0003800000 */
[----:B------:R-:W-:-:S07]  /*07d0*/  MOV R14, 0x7f0 ;  /* 0x000007f0000e7802 */ /* 0x000fce0000000f00 */
[----:B-----5:R-:W-:Y:S05]  /*07e0*/  CALL.REL.NOINC `($__internal_0_$__cuda_sm3x_div_rn_noftz_f32_slowpath) ;  /* 0x0000000400047944 */ /* 0x020fea0003c00000 */
[----:B------:R-:W-:-:S07]  /*07f0*/  MOV R17, R0 ;  /* 0x0000000000117202 */ /* 0x000fce0000000f00 */
.L_x_2:
[----:B------:R-:W-:Y:S05]  /*0800*/  BSYNC.RECONVERGENT B0 ;  /* 0x0000000000007941 */ /* 0x000fea0003800200 */
.L_x_1:
[----:B-----5:R-:W0:Y:S01]  /*0810*/  F2F.F64.F32 R18, R9 ;  /* 0x0000000900127310 */ /* 0x020e220000201800 */
[----:B------:R-:W-:Y:S01]  /*0820*/  UMOV UR4, 0x54442d18 ;  /* 0x54442d1800047882 */ /* 0x000fe20000000000 */
[----:B------:R-:W-:Y:S01]  /*0830*/  UMOV UR5, 0x401921fb ;  /* 0x401921fb00057882 */ /* 0x000fe20000000000 */
[----:B------:R-:W-:Y:S01]  /*0840*/  MOV R21, 0x3e055027 ;  /* 0x3e05502700157802 */ /* 0x000fe20000000f00 */
[----:B------:R-:W-:Y:S01]  /*0850*/  FADD R10, R15, -R10 ;  /* 0x8000000a0f0a7221 */ /* 0x000fe20000000000 */
[----:B------:R-:W-:Y:S01]  /*0860*/  FADD R12, R12, R17 ;  /* 0x000000110c0c7221 */ /* 0x000fe20000000000 */
[----:B------:R-:W-:Y:S02]  /*0870*/  BSSY.RECONVERGENT B0, `(.L_x_3) ;  /* 0x000002c000007945 */ /* 0x000fe40003800200 */
[----:B------:R-:W1:Y:S01]  /*0880*/  MUFU.RCP R14, R9 ;  /* 0x00000009000e7308 */ /* 0x000e620000001000 */
[----:B------:R-:W-:Y:S01]  /*0890*/  FMUL R10, R10, R10 ;  /* 0x0000000a0a0a7220 */ /* 0x000fe20000400000 */
[----:B------:R-:W-:Y:S01]  /*08a0*/  FADD R13, R12, R13 ;  /* 0x0000000d0c0d7221 */ /* 0x000fe20000000000 */
[----:B0-----:R-:W-:-:S06]  /*08b0*/  DMUL R18, R18, UR4 ;  /* 0x0000000412127c28 */ /* 0x001fcc0008000000 */
[----:B------:R0:W2:Y:S01]  /*08c0*/  F2F.F32.F64 R3, R18 ;  /* 0x0000001200037310 */ /* 0x0000a20000301000 */
[----:B-1----:R-:W-:-:S04]  /*08d0*/  FFMA R15, -R9, R14, 1 ;  /* 0x3f800000090f7423 */ /* 0x002fc8000000010e */
[----:B------:R-:W-:Y:S01]  /*08e0*/  FFMA R15, R14, R15, R14 ;  /* 0x0000000f0e0f7223 */ /* 0x000fe2000000000e */
[----:B0-----:R-:W-:Y:S02]  /*08f0*/  MOV R18, 0x7f800000 ;  /* 0x7f80000000127802 */ /* 0x001fe40000000f00 */
[----:B--2---:R-:W-:-:S04]  /*0900*/  FSETP.GEU.AND P0, PT, R3, 1.175494350822287508e-38, PT ;  /* 0x008000000300780b */ /* 0x004fc80003f0e000 */
[----:B------:R-:W-:-:S09]  /*0910*/  FSEL R16, RZ, -23, P0 ;  /* 0xc1b80000ff107808 */ /* 0x000fd20000000000 */
[----:B------:R-:W-:-:S05]  /*0920*/  @!P0 FMUL R3, R3, 8388608 ;  /* 0x4b00000003038820 */ /* 0x000fca0000400000 */
[C---:B------:R-:W-:Y:S02]  /*0930*/  IADD3 R0, PT, PT, R3.reuse, -0x3f2aaaab, RZ ;  /* 0xc0d5555503007810 */ /* 0x040fe40007ffe0ff */
[C---:B------:R-:W-:Y:S02]  /*0940*/  ISETP.GT.U32.AND P0, PT, R3.reuse, 0x7f7fffff, PT ;  /* 0x7f7fffff0300780c */ /* 0x040fe40003f04070 */
[----:B------:R-:W-:Y:S02]  /*0950*/  LOP3.LUT R20, R0, 0xff800000, RZ, 0xc0, !PT ;  /* 0xff80000000147812 */ /* 0x000fe400078ec0ff */
[C---:B------:R-:W-:Y:S02]  /*0960*/  FSETP.NEU.AND P1, PT, R3.reuse, RZ, PT ;  /* 0x000000ff0300720b */ /* 0x040fe40003f2d000 */
[----:B------:R-:W-:Y:S01]  /*0970*/  I2FP.F32.S32 R19, R20 ;  /* 0x0000001400137245 */ /* 0x000fe20000201400 */
[----:B------:R-:W-:-:S04]  /*0980*/  IMAD.IADD R0, R3, 0x1, -R20 ;  /* 0x0000000103007824 */ /* 0x000fc800078e0a14 */
[----:B------:R-:W-:Y:S01]  /*0990*/  FADD R0, R0, -1 ;  /* 0xbf80000000007421 */ /* 0x000fe20000000000 */
[----:B------:R-:W-:-:S03]  /*09a0*/  FFMA R16, R19, 1.1920928955078125e-07, R16 ;  /* 0x3400000013107823 */ /* 0x000fc60000000010 */
[----:B------:R-:W-:-:S04]  /*09b0*/  FFMA R21, R0, -R21, 0.14084610342979431152 ;  /* 0x3e1039f600157423 */ /* 0x000fc80000000815 */
[----:B------:R-:W-:-:S04]  /*09c0*/  FFMA R21, R0, R21, -0.12148627638816833496 ;  /* 0xbdf8cdcc00157423 */ /* 0x000fc80000000015 */
[----:B------:R-:W-:-:S04]  /*09d0*/  FFMA R21, R0, R21, 0.13980610668659210205 ;  /* 0x3e0f295500157423 */ /* 0x000fc80000000015 */
[----:B------:R-:W-:-:S04]  /*09e0*/  FFMA R21, R0, R21, -0.16684235632419586182 ;  /* 0xbe2ad8b900157423 */ /* 0x000fc80000000015 */
[----:B------:R-:W-:-:S04]  /*09f0*/  FFMA R21, R0, R21, 0.20012299716472625732 ;  /* 0x3e4ced0b00157423 */ /* 0x000fc80000000015 */
[----:B------:R-:W-:-:S04]  /*0a00*/  FFMA R21, R0, R21, -0.24999669194221496582 ;  /* 0xbe7fff2200157423 */ /* 0x000fc80000000015 */
[----:B------:R-:W-:-:S04]  /*0a10*/  FFMA R21, R0, R21, 0.33333182334899902344 ;  /* 0x3eaaaa7800157423 */ /* 0x000fc80000000015 */
[----:B------:R-:W-:-:S04]  /*0a20*/  FFMA R21, R0, R21, -0.5 ;  /* 0xbf00000000157423 */ /* 0x000fc80000000015 */
[----:B------:R-:W-:-:S04]  /*0a30*/  FMUL R21, R0, R21 ;  /* 0x0000001500157220 */ /* 0x000fc80000400000 */
[----:B------:R-:W-:Y:S01]  /*0a40*/  FFMA R21, R0, R21, R0 ;  /* 0x0000001500157223 */ /* 0x000fe20000000000 */
[----:B------:R-:W-:-:S03]  /*0a50*/  FMUL R0, R10, -0.5 ;  /* 0xbf0000000a007820 */ /* 0x000fc60000400000 */
[----:B------:R-:W-:Y:S01]  /*0a60*/  FFMA R16, R16, 0.69314718246459960938, R21 ;  /* 0x3f31721810107823 */ /* 0x000fe20000000015 */
[----:B------:R-:W-:Y:S01]  /*0a70*/  @P0 FFMA R16, R3, R18, +INF ;  /* 0x7f80000003100423 */ /* 0x000fe20000000012 */
[----:B------:R-:W0:Y:S01]  /*0a80*/  FCHK P0, R0, R9 ;  /* 0x0000000900007302 */ /* 0x000e220000000000 */
[----:B------:R-:W-:Y:S02]  /*0a90*/  FFMA R14, R0, R15, RZ ;  /* 0x0000000f000e7223 */ /* 0x000fe400000000ff */
[----:B------:R-:W-:Y:S02]  /*0aa0*/  FMUL R10, R16, -0.5 ;  /* 0xbf000000100a7820 */ /* 0x000fe40000400000 */
[----:B------:R-:W-:-:S03]  /*0ab0*/  FFMA R3, -R9, R14, R0 ;  /* 0x0000000e09037223 */ /* 0x000fc60000000100 */
[----:B------:R-:W-:Y:S01]  /*0ac0*/  FSEL R10, R10, +INF , P1 ;  /* 0x7f8000000a0a7808 */ /* 0x000fe20000800000 */
[----:B------:R-:W-:Y:S01]  /*0ad0*/  FFMA R3, R15, R3, R14 ;  /* 0x000000030f037223 */ /* 0x000fe2000000000e */
[----:B0-----:R-:W-:Y:S06]  /*0ae0*/  @!P0 BRA `(.L_x_4) ;  /* 0x0000000000108947 */ /* 0x001fec0003800000 */
[----:B------:R-:W-:Y:S02]  /*0af0*/  MOV R3, R9 ;  /* 0x0000000900037202 */ /* 0x000fe40000000f00 */
[----:B------:R-:W-:-:S07]  /*0b00*/  MOV R14, 0xb20 ;  /* 0x00000b20000e7802 */ /* 0x000fce0000000f00 */
[----:B------:R-:W-:Y:S05]  /*0b10*/  CALL.REL.NOINC `($__internal_0_$__cuda_sm3x_div_rn_noftz_f32_slowpath) ;  /* 0x0000000000387944 */ /* 0x000fea0003c00000 */
[----:B------:R-:W-:-:S07]  /*0b20*/  IMAD.MOV.U32 R3, RZ, RZ, R0 ;  /* 0x000000ffff037224 */ /* 0x000fce00078e0000 */
.L_x_4:
[----:B------:R-:W-:Y:S05]  /*0b30*/  BSYNC.RECONVERGENT B0 ;  /* 0x0000000000007941 */ /* 0x000fea0003800200 */
.L_x_3:
[----:B------:R-:W-:Y:S01]  /*0b40*/  IADD3 R4, P0, PT, R4, 0x4, RZ ;  /* 0x0000000404047810 */ /* 0x000fe20007f1e0ff */
[----:B------:R-:W-:Y:S01]  /*0b50*/  FADD R3, R10, R3 ;  /* 0x000000030a037221 */ /* 0x000fe20000000000 */
[----:B------:R-:W-:Y:S02]  /*0b60*/  IADD3 R11, PT, PT, R11, 0x1, RZ ;  /* 0x000000010b0b7810 */ /* 0x000fe40007ffe0ff */
[----:B------:R-:W-:Y:S01]  /*0b70*/  IADD3.X R5, PT, PT, RZ, R5, RZ, P0, !PT ;  /* 0x00000005ff057210 */ /* 0x000fe200007fe4ff */
[----:B------:R-:W-:Y:S01]  /*0b80*/  FADD R8, R3, R8 ;  /* 0x0000000803087221 */ /* 0x000fe20000000000 */
[----:B------:R-:W-:Y:S07]  /*0b90*/  BRA.U UP0, `(.L_x_5) ;  /* 0xfffffff9003c7547 */ /* 0x000fee000b83ffff */
.L_x_0:
[----:B------:R-:W0:Y:S01]  /*0ba0*/  LDC.64 R4, c[0x0][0x390] ;  /* 0x0000e400ff047b82 */ /* 0x000e220000000a00 */
[----:B------:R-:W-:Y:S01]  /*0bb0*/  FSETP.GT.AND P0, PT, R8, R13, PT ;  /* 0x0000000d0800720b */ /* 0x000fe20003f04000 */
[----:B0-----:R-:W-:-:S03]  /*0bc0*/  IMAD.WIDE R2, R2, 0x4, R4 ;  /* 0x0000000402027825 */ /* 0x001fc600078e0204 */
[----:B------:R-:W-:-:S05]  /*0bd0*/  SEL R5, RZ, 0x1, !P0 ;  /* 0x00000001ff057807 */ /* 0x000fca0004000000 */
[----:B------:R-:W-:Y:S01]  /*0be0*/  STG.E desc[UR8][R2.64], R5 ;  /* 0x0000000502007986 */ /* 0x000fe2000c101908 */
[----:B------:R-:W-:Y:S05]  /*0bf0*/  EXIT ;  /* 0x000000000000794d */ /* 0x000fea0003800000 */
        .weak           $__internal_0_$__cuda_sm3x_div_rn_noftz_f32_slowpath
        .type           $__internal_0_$__cuda_sm3x_div_rn_noftz_f32_slowpath,@function
        .size           $__internal_0_$__cuda_sm3x_div_rn_noftz_f32_slowpath,(.L_x_61 - $__internal_0_$__cuda_sm3x_div_rn_noftz_f32_slowpath)
$__internal_0_$__cuda_sm3x_div_rn_noftz_f32_slowpath:
[----:B------:R-:W-:Y:S01]  /*0c00*/  SHF.R.U32.HI R16, RZ, 0x17, R3 ;  /* 0x00000017ff107819 */ /* 0x000fe20000011603 */
[----:B------:R-:W-:Y:S01]  /*0c10*/  BSSY.RECONVERGENT B1, `(.L_x_6) ;  /* 0x0000062000017945 */ /* 0x000fe20003800200 */
[----:B------:R-:W-:Y:S02]  /*0c20*/  SHF.R.U32.HI R17, RZ, 0x17, R0 ;  /* 0x00000017ff117819 */ /* 0x000fe40000011600 */
[----:B------:R-:W-:Y:S02]  /*0c30*/  LOP3.LUT R16, R16, 0xff, RZ, 0xc0, !PT ;  /* 0x000000ff10107812 */ /* 0x000fe400078ec0ff */
[----:B------:R-:W-:Y:S02]  /*0c40*/  LOP3.LUT R21, R17, 0xff, RZ, 0xc0, !PT ;  /* 0x000000ff11157812 */ /* 0x000fe400078ec0ff */
[----:B------:R-:W-:-:S03]  /*0c50*/  IADD3 R19, PT, PT, R16, -0x1, RZ ;  /* 0xffffffff10137810 */ /* 0x000fc60007ffe0ff */
[----:B------:R-:W-:Y:S01]  /*0c60*/  VIADD R18, R21, 0xffffffff ;  /* 0xffffffff15127836 */ /* 0x000fe20000000000 */
[----:B------:R-:W-:-:S04]  /*0c70*/  ISETP.GT.U32.AND P0, PT, R19, 0xfd, PT ;  /* 0x000000fd1300780c */ /* 0x000fc80003f04070 */
[----:B------:R-:W-:-:S13]  /*0c80*/  ISETP.GT.U32.OR P0, PT, R18, 0xfd, P0 ;  /* 0x000000fd1200780c */ /* 0x000fda0000704470 */
[----:B------:R-:W-:Y:S01]  /*0c90*/  @!P0 MOV R17, RZ ;  /* 0x000000ff00118202 */ /* 0x000fe20000000f00 */
[----:B------:R-:W-:Y:S06]  /*0ca0*/  @!P0 BRA `(.L_x_7) ;  /* 0x00000000005c8947 */ /* 0x000fec0003800000 */
[----:B------:R-:W-:Y:S02]  /*0cb0*/  FSETP.GTU.FTZ.AND P0, PT, |R0|, +INF , PT ;  /* 0x7f8000000000780b */ /* 0x000fe40003f1c200 */
[----:B------:R-:W-:-:S04]  /*0cc0*/  FSETP.GTU.FTZ.AND P1, PT, |R3|, +INF , PT ;  /* 0x7f8000000300780b */ /* 0x000fc80003f3c200 */
[----:B------:R-:W-:-:S13]  /*0cd0*/  PLOP3.LUT P0, PT, P0, P1, PT, 0xf8, 0x8f ;  /* 0x00000000008f781c */ /* 0x000fda0000703f70 */
[----:B------:R-:W-:Y:S05]  /*0ce0*/  @P0 BRA `(.L_x_8) ;  /* 0x00000004004c0947 */ /* 0x000fea0003800000 */
[----:B------:R-:W-:-:S13]  /*0cf0*/  LOP3.LUT P0, RZ, R3, 0x7fffffff, R0, 0xc8, !PT ;  /* 0x7fffffff03ff7812 */ /* 0x000fda000780c800 */
[----:B------:R-:W-:Y:S05]  /*0d00*/  @!P0 BRA `(.L_x_9) ;  /* 0x00000004003c8947 */ /* 0x000fea0003800000 */
[C---:B------:R-:W-:Y:S02]  /*0d10*/  FSETP.NEU.FTZ.AND P2, PT, |R0|.reuse, +INF , PT ;  /* 0x7f8000000000780b */ /* 0x040fe40003f5d200 */
[----:B------:R-:W-:Y:S02]  /*0d20*/  FSETP.NEU.FTZ.AND P1, PT, |R3|, +INF , PT ;  /* 0x7f8000000300780b */ /* 0x000fe40003f3d200 */
[----:B------:R-:W-:-:S11]  /*0d30*/  FSETP.NEU.FTZ.AND P0, PT, |R0|, +INF , PT ;  /* 0x7f8000000000780b */ /* 0x000fd60003f1d200 */
[----:B------:R-:W-:Y:S05]  /*0d40*/  @!P1 BRA !P2, `(.L_x_9) ;  /* 0x00000004002c9947 */ /* 0x000fea0005000000 */
[----:B------:R-:W-:-:S04]  /*0d50*/  LOP3.LUT P2, RZ, R0, 0x7fffffff, RZ, 0xc0, !PT ;  /* 0x7fffffff00ff7812 */ /* 0x000fc8000784c0ff */
[----:B------:R-:W-:-:S13]  /*0d60*/  PLOP3.LUT P1, PT, P1, P2, PT, 0x2f, 0xf2 ;  /* 0x0000000000f2781c */ /* 0x000fda0000f24577 */
[----:B------:R-:W-:Y:S05]  /*0d70*/  @P1 BRA `(.L_x_10) ;  /* 0x0000000400181947 */ /* 0x000fea0003800000 */
[----:B------:R-:W-:-:S04]  /*0d80*/  LOP3.LUT P1, RZ, R3, 0x7fffffff, RZ, 0xc0, !PT ;  /* 0x7fffffff03ff7812 */ /* 0x000fc8000782c0ff */
[----:B------:R-:W-:-:S13]  /*0d90*/  PLOP3.LUT P0, PT, P0, P1, PT, 0x2f, 0xf2 ;  /* 0x0000000000f2781c */ /* 0x000fda0000702577 */
[----:B------:R-:W-:Y:S05]  /*0da0*/  @P0 BRA `(.L_x_11) ;  /* 0x0000000400000947 */ /* 0x000fea0003800000 */
[----:B------:R-:W-:Y:S02]  /*0db0*/  ISETP.GE.AND P0, PT, R18, RZ, PT ;  /* 0x000000ff1200720c */ /* 0x000fe40003f06270 */
[----:B------:R-:W-:-:S11]  /*0dc0*/  ISETP.GE.AND P1, PT, R19, RZ, PT ;  /* 0x000000ff1300720c */ /* 0x000fd60003f26270 */
[----:B------:R-:W-:Y:S01]  /*0dd0*/  @P0 MOV R17, RZ ;  /* 0x000000ff00110202 */ /* 0x000fe20000000f00 */
[----:B------:R-:W-:Y:S01]  /*0de0*/  @!P0 FFMA R0, R0, 1.84467440737095516160e+19, RZ ;  /* 0x5f80000000008823 */ /* 0x000fe200000000ff */
[----:B------:R-:W-:Y:S01]  /*0df0*/  @!P0 MOV R17, 0xffffffc0 ;  /* 0xffffffc000118802 */ /* 0x000fe20000000f00 */
[----:B------:R-:W-:-:S04]  /*0e00*/  @!P1 FFMA R3, R3, 1.84467440737095516160e+19, RZ ;  /* 0x5f80000003039823 */ /* 0x000fc800000000ff */
[----:B------:R-:W-:-:S07]  /*0e10*/  @!P1 VIADD R17, R17, 0x40 ;  /* 0x0000004011119836 */ /* 0x000fce0000000000 */
.L_x_7:
[----:B------:R-:W-:Y:S01]  /*0e20*/  LEA R18, R16, 0xc0800000, 0x17 ;  /* 0xc080000010127811 */ /* 0x000fe200078eb8ff */
[----:B------:R-:W-:Y:S01]  /*0e30*/  BSSY.RECONVERGENT B2, `(.L_x_12) ;  /* 0x0000036000027945 */ /* 0x000fe20003800200 */
[----:B------:R-:W-:Y:S02]  /*0e40*/  IADD3 R21, PT, PT, R21, -0x7f, RZ ;  /* 0xffffff8115157810 */ /* 0x000fe40007ffe0ff */
[----:B------:R-:W-:-:S03]  /*0e50*/  IADD3 R20, PT, PT, -R18, R3, RZ ;  /* 0x0000000312147210 */ /* 0x000fc60007ffe1ff */
[C---:B------:R-:W-:Y:S01]  /*0e60*/  IMAD R0, R21.reuse, -0x800000, R0 ;  /* 0xff80000015007824 */ /* 0x040fe200078e0200 */
[----:B------:R0:W1:Y:S01]  /*0e70*/  MUFU.RCP R3, R20 ;  /* 0x0000001400037308 */ /* 0x0000620000001000 */
[----:B------:R-:W-:Y:S01]  /*0e80*/  FADD.FTZ R19, -R20, -RZ ;  /* 0x800000ff14137221 */ /* 0x000fe20000010100 */
[----:B0-----:R-:W-:-:S04]  /*0e90*/  IADD3 R20, PT, PT, R21, 0x7f, -R16 ;  /* 0x0000007f15147810 */ /* 0x001fc80007ffe810 */
[----:B------:R-:W-:Y:S01]  /*0ea0*/  IADD3 R17, PT, PT, R20, R17, RZ ;  /* 0x0000001114117210 */ /* 0x000fe20007ffe0ff */
[----:B-1----:R-:W-:-:S04]  /*0eb0*/  FFMA R18, R3, R19, 1 ;  /* 0x3f80000003127423 */ /* 0x002fc80000000013 */
[----:B------:R-:W-:-:S04]  /*0ec0*/  FFMA R3, R3, R18, R3 ;  /* 0x0000001203037223 */ /* 0x000fc80000000003 */
[----:B------:R-:W-:-:S04]  /*0ed0*/  FFMA R18, R0, R3, RZ ;  /* 0x0000000300127223 */ /* 0x000fc800000000ff */
[----:B------:R-:W-:-:S04]  /*0ee0*/  FFMA R22, R19, R18, R0 ;  /* 0x0000001213167223 */ /* 0x000fc80000000000 */
[----:B------:R-:W-:-:S04]  /*0ef0*/  FFMA R18, R3, R22, R18 ;  /* 0x0000001603127223 */ /* 0x000fc80000000012 */
[----:B------:R-:W-:-:S04]  /*0f00*/  FFMA R19, R19, R18, R0 ;  /* 0x0000001213137223 */ /* 0x000fc80000000000 */
[----:B------:R-:W-:-:S05]  /*0f10*/  FFMA R0, R3, R19, R18 ;  /* 0x0000001303007223 */ /* 0x000fca0000000012 */
[----:B------:R-:W-:-:S04]  /*0f20*/  SHF.R.U32.HI R16, RZ, 0x17, R0 ;  /* 0x00000017ff107819 */ /* 0x000fc80000011600 */
[----:B------:R-:W-:-:S05]  /*0f30*/  LOP3.LUT R16, R16, 0xff, RZ, 0xc0, !PT ;  /* 0x000000ff10107812 */ /* 0x000fca00078ec0ff */
[----:B------:R-:W-:-:S05]  /*0f40*/  IMAD.IADD R20, R16, 0x1, R17 ;  /* 0x0000000110147824 */ /* 0x000fca00078e0211 */
[----:B------:R-:W-:-:S04]  /*0f50*/  IADD3 R16, PT, PT, R20, -0x1, RZ ;  /* 0xffffffff14107810 */ /* 0x000fc80007ffe0ff */
[----:B------:R-:W-:-:S13]  /*0f60*/  ISETP.GE.U32.AND P0, PT, R16, 0xfe, PT ;  /* 0x000000fe1000780c */ /* 0x000fda0003f06070 */
[----:B------:R-:W-:Y:S05]  /*0f70*/  @!P0 BRA `(.L_x_13) ;  /* 0x0000000000808947 */ /* 0x000fea0003800000 */
[----:B------:R-:W-:-:S13]  /*0f80*/  ISETP.GT.AND P0, PT, R20, 0xfe, PT ;  /* 0x000000fe1400780c */ /* 0x000fda0003f04270 */
[----:B------:R-:W-:Y:S05]  /*0f90*/  @P0 BRA `(.L_x_14) ;  /* 0x00000000006c0947 */ /* 0x000fea0003800000 */
[----:B------:R-:W-:-:S13]  /*0fa0*/  ISETP.GE.AND P0, PT, R20, 0x1, PT ;  /* 0x000000011400780c */ /* 0x000fda0003f06270 */
[----:B------:R-:W-:Y:S05]  /*0fb0*/  @P0 BRA `(.L_x_15) ;  /* 0x0000000000740947 */ /* 0x000fea0003800000 */
[----:B------:R-:W-:Y:S02]  /*0fc0*/  ISETP.GE.AND P0, PT, R20, -0x18, PT ;  /* 0xffffffe81400780c */ /* 0x000fe40003f06270 */
[----:B------:R-:W-:-:S11]  /*0fd0*/  LOP3.LUT R0, R0, 0x80000000, RZ, 0xc0, !PT ;  /* 0x8000000000007812 */ /* 0x000fd600078ec0ff */
[----:B------:R-:W-:Y:S05]  /*0fe0*/  @!P0 BRA `(.L_x_15) ;  /* 0x0000000000688947 */ /* 0x000fea0003800000 */
[CCC-:B------:R-:W-:Y:S01]  /*0ff0*/  FFMA.RZ R16, R3.reuse, R19.reuse, R18.reuse ;  /* 0x0000001303107223 */ /* 0x1c0fe2000000c012 */
[C---:B------:R-:W-:Y:S02]  /*1000*/  ISETP.NE.AND P2, PT, R20.reuse, RZ, PT ;  /* 0x000000ff1400720c */ /* 0x040fe40003f45270 */
[----:B------:R-:W-:Y:S02]  /*1010*/  ISETP.NE.AND P1, PT, R20, RZ, PT ;  /* 0x000000ff1400720c */ /* 0x000fe40003f25270 */
[----:B------:R-:W-:Y:S01]  /*1020*/  LOP3.LUT R17, R16, 0x7fffff, RZ, 0xc0, !PT ;  /* 0x007fffff10117812 */ /* 0x000fe200078ec0ff */
[CCC-:B------:R-:W-:Y:S01]  /*1030*/  FFMA.RP R16, R3.reuse, R19.reuse, R18.reuse ;  /* 0x0000001303107223 */ /* 0x1c0fe20000008012 */
[----:B------:R-:W-:Y:S01]  /*1040*/  FFMA.RM R3, R3, R19, R18 ;  /* 0x0000001303037223 */ /* 0x000fe20000004012 */
[----:B------:R-:W-:Y:S02]  /*1050*/  IADD3 R18, PT, PT, R20, 0x20, RZ ;  /* 0x0000002014127810 */ /* 0x000fe40007ffe0ff */
[----:B------:R-:W-:-:S02]  /*1060*/  LOP3.LUT R17, R17, 0x800000, RZ, 0xfc, !PT ;  /* 0x0080000011117812 */ /* 0x000fc400078efcff */
[----:B------:R-:W-:Y:S02]  /*1070*/  IADD3 R19, PT, PT, -R20, RZ, RZ ;  /* 0x000000ff14137210 */ /* 0x000fe40007ffe1ff */
[----:B------:R-:W-:Y:S02]  /*1080*/  SHF.L.U32 R18, R17, R18, RZ ;  /* 0x0000001211127219 */ /* 0x000fe400000006ff */
[----:B------:R-:W-:Y:S02]  /*1090*/  FSETP.NEU.FTZ.AND P0, PT, R16, R3, PT ;  /* 0x000000031000720b */ /* 0x000fe40003f1d000 */
[----:B------:R-:W-:Y:S02]  /*10a0*/  SEL R16, R19, RZ, P2 ;  /* 0x000000ff13107207 */ /* 0x000fe40001000000 */
[----:B------:R-:W-:Y:S02]  /*10b0*/  ISETP.NE.AND P1, PT, R18, RZ, P1 ;  /* 0x000000ff1200720c */ /* 0x000fe40000f25270 */
[----:B------:R-:W-:-:S02]  /*10c0*/  SHF.R.U32.HI R16, RZ, R16, R17 ;  /* 0x00000010ff107219 */ /* 0x000fc40000011611 */
[----:B------:R-:W-:Y:S02]  /*10d0*/  PLOP3.LUT P0, PT, P0, P1, PT, 0xf8, 0x8f ;  /* 0x00000000008f781c */ /* 0x000fe40000703f70 */
[----:B------:R-:W-:Y:S02]  /*10e0*/  SHF.R.U32.HI R18, RZ, 0x1, R16 ;  /* 0x00000001ff127819 */ /* 0x000fe40000011610 */
[----:B------:R-:W-:-:S04]  /*10f0*/  SEL R3, RZ, 0x1, !P0 ;  /* 0x00000001ff037807 */ /* 0x000fc80004000000 */
[----:B------:R-:W-:-:S04]  /*1100*/  LOP3.LUT R3, R3, 0x1, R18, 0xf8, !PT ;  /* 0x0000000103037812 */ /* 0x000fc800078ef812 */
[----:B------:R-:W-:-:S05]  /*1110*/  LOP3.LUT R3, R3, R16, RZ, 0xc0, !PT ;  /* 0x0000001003037212 */ /* 0x000fca00078ec0ff */
[----:B------:R-:W-:-:S05]  /*1120*/  IMAD.IADD R3, R18, 0x1, R3 ;  /* 0x0000000112037824 */ /* 0x000fca00078e0203 */
[----:B------:R-:W-:Y:S01]  /*1130*/  LOP3.LUT R0, R3, R0, RZ, 0xfc, !PT ;  /* 0x0000000003007212 */ /* 0x000fe200078efcff */
[----:B------:R-:W-:Y:S06]  /*1140*/  BRA `(.L_x_15) ;  /* 0x0000000000107947 */ /* 0x000fec0003800000 */
.L_x_14:
[----:B------:R-:W-:-:S04]  /*1150*/  LOP3.LUT R0, R0, 0x80000000, RZ, 0xc0, !PT ;  /* 0x8000000000007812 */ /* 0x000fc800078ec0ff */
[----:B------:R-:W-:Y:S01]  /*1160*/  LOP3.LUT R0, R0, 0x7f800000, RZ, 0xfc, !PT ;  /* 0x7f80000000007812 */ /* 0x000fe200078efcff */
[----:B------:R-:W-:Y:S06]  /*1170*/  BRA `(.L_x_15) ;  /* 0x0000000000047947 */ /* 0x000fec0003800000 */
.L_x_13:
[----:B------:R-:W-:-:S07]  /*1180*/  LEA R0, R17, R0, 0x17 ;  /* 0x0000000011007211 */ /* 0x000fce00078eb8ff */
.L_x_15:
[----:B------:R-:W-:Y:S05]  /*1190*/  BSYNC.RECONVERGENT B2 ;  /* 0x0000000000027941 */ /* 0x000fea0003800200 */
.L_x_12:
[----:B------:R-:W-:Y:S05]  /*11a0*/  BRA `(.L_x_16) ;  /* 0x0000000000207947 */ /* 0x000fea0003800000 */
.L_x_11:
[----:B------:R-:W-:-:S04]  /*11b0*/  LOP3.LUT R0, R3, 0x80000000, R0, 0x48, !PT ;  /* 0x8000000003007812 */ /* 0x000fc800078e4800 */
[----:B------:R-:W-:Y:S01]  /*11c0*/  LOP3.LUT R0, R0, 0x7f800000, RZ, 0xfc, !PT ;  /* 0x7f80000000007812 */ /* 0x000fe200078efcff */
[----:B------:R-:W-:Y:S06]  /*11d0*/  BRA `(.L_x_16) ;  /* 0x0000000000147947 */ /* 0x000fec0003800000 */
.L_x_10:
[----:B------:R-:W-:Y:S01]  /*11e0*/  LOP3.LUT R0, R3, 0x80000000, R0, 0x48, !PT ;  /* 0x8000000003007812 */ /* 0x000fe200078e4800 */
[----:B------:R-:W-:Y:S06]  /*11f0*/  BRA `(.L_x_16) ;  /* 0x00000000000c7947 */ /* 0x000fec0003800000 */
.L_x_9:
[----:B------:R-:W0:Y:S01]  /*1200*/  MUFU.RSQ R0, -QNAN ;  /* 0xffc0000000007908 */ /* 0x000e220000001400 */
[----:B------:R-:W-:Y:S05]  /*1210*/  BRA `(.L_x_16) ;  /* 0x0000000000047947 */ /* 0x000fea0003800000 */
.L_x_8:
[----:B------:R-:W-:-:S07]  /*1220*/  FADD.FTZ R0, R0, R3 ;  /* 0x0000000300007221 */ /* 0x000fce0000010000 */
.L_x_16:
[----:B------:R-:W-:Y:S05]  /*1230*/  BSYNC.RECONVERGENT B1 ;  /* 0x0000000000017941 */ /* 0x000fea0003800200 */
.L_x_6:
[----:B------:R-:W-:Y:S01]  /*1240*/  HFMA2 R17, -RZ, RZ, 0, 0 ;  /* 0x00000000ff117431 */ /* 0x000fe200000001ff */
[----:B------:R-:W-:-:S04]  /*1250*/  MOV R16, R14 ;  /* 0x0000000e00107202 */ /* 0x000fc80000000f00 */
[----:B0-----:R-:W-:Y:S05]  /*1260*/  RET.REL.NODEC R16 `(_Z23naiveBayesPredictKernelPfP7NBModelPiii) ;  /* 0xffffffec10647950 */ /* 0x001fea0003c3ffff */
.L_x_17:
[----:B------:R-:W-:-:S00]  /*1270*/  BRA `(.L_x_17) ;  /* 0xfffffffc00fc7947 */ /* 0x000fc0000383ffff */
[----:B------:R-:W-:-:S00]  /*1280*/  NOP ;  /* 0x0000000000007918 */ /* 0x000fc00000000000 */
[----:B------:R-:W-:-:S00]  /*1290*/  NOP ;  /* 0x0000000000007918 */ /* 0x000fc00000000000 */
[----:B------:R-:W-:-:S00]  /*12a0*/  NOP ;  /* 0x0000000000007918 */ /* 0x000fc00000000000 */
[----:B------:R-:W-:-:S00]  /*12b0*/  NOP ;  /* 0x0000000000007918 */ /* 0x000fc00000000000 */
[----:B------:R-:W-:-:S00]  /*12c0*/  NOP ;  /* 0x0000000000007918 */ /* 0x000fc00000000000 */
[----:B------:R-:W-:-:S00]  /*12d0*/  NOP ;  /* 0x0000000000007918 */ /* 0x000fc00000000000 */
[----:B------:R-:W-:-:S00]  /*12e0*/  NOP ;  /* 0x0000000000007918 */ /* 0x000fc00000000000 */
[----:B------:R-:W-:-:S00]  /*12f0*/  NOP ;  /* 0x0000000000007918 */ /* 0x000fc00000000000 */
.L_x_61:


//--------------------- .text._Z18calculateVariancesPfPiS_S_ii --------------------------
	.section	.text._Z18calculateVariancesPfPiS_S_ii,"ax",@progbits
	.align	128
        .global         _Z18calculateVariancesPfPiS_S_ii
        .type           _Z18calculateVariancesPfPiS_S_ii,@function
        .size           _Z18calculateVariancesPfPiS_S_ii,(.L_x_62 - _Z18calculateVariancesPfPiS_S_ii)
        .other          _Z18calculateVariancesPfPiS_S_ii,@"STO_CUDA_ENTRY STV_DEFAULT"
_Z18calculateVariancesPfPiS_S_ii:
.text._Z18calculateVariancesPfPiS_S_ii:
[----:B------:R-:W-:Y:S01]  /*0000*/  LDC R1, c[0x0][0x37c] ;  /* 0x0000df00ff017b82 */ /* 0x000fe20000000800 */
[----:B------:R-:W0:Y:S07]  /*0010*/  S2R R8, SR_TID.X ;  /* 0x0000000000087919 */ /* 0x000e2e0000002100 */
[----:B------:R-:W1:Y:S01]  /*0020*/  S2UR UR4, SR_CTAID.X ;  /* 0x00000000000479c3 */ /* 0x000e620000002500 */
[----:B------:R-:W1:Y:S01]  /*0030*/  LDCU UR5, c[0x0][0x360] ;  /* 0x00006c00ff0577ac */ /* 0x000e620008000800 */
[----:B------:R-:W2:Y:S02]  /*0040*/  LDCU UR6, c[0x0][0x3a4] ;  /* 0x00007480ff0677ac */ /* 0x000ea40008000800 */
[----:B--2---:R-:W-:Y:S01]  /*0050*/  MOV R23, UR6 ;  /* 0x0000000600177c02 */ /* 0x004fe20008000f00 */
[----:B-1----:R-:W-:-:S06]  /*0060*/  UIMAD UR4, UR4, UR5, URZ ;  /* 0x00000005040472a4 */ /* 0x002fcc000f8e02ff */
[----:B0-----:R-:W-:-:S05]  /*0070*/  VIADD R0, R8, UR4 ;  /* 0x0000000408007c36 */ /* 0x001fca0008000000 */
[----:B------:R-:W-:-:S13]  /*0080*/  ISETP.GE.AND P0, PT, R0, R23, PT ;  /* 0x000000170000720c */ /* 0x000fda0003f06270 */
[----:B------:R-:W-:Y:S05]  /*0090*/  @P0 EXIT ;  /* 0x000000000000094d */ /* 0x000fea0003800000 */
[----:B------:R-:W0:Y:S01]  /*00a0*/  LDCU UR5, c[0x0][0x3a0] ;  /* 0x00007400ff0577ac */ /* 0x000e220008000800 */
[----:B------:R-:W-:Y:S02]  /*00b0*/  HFMA2 R4, -RZ, RZ, -0.0 , 0 ;  /* 0x80000000ff047431 */ /* 0x000fe400000001ff */
[----:B------:R-:W-:Y:S01]  /*00c0*/  IMAD.MOV.U32 R5, RZ, RZ, -0x80000000 ;  /* 0x80000000ff057424 */ /* 0x000fe200078e00ff */
[----:B------:R-:W1:Y:S01]  /*00d0*/  LDCU.64 UR10, c[0x0][0x358] ;  /* 0x00006b00ff0a77ac */ /* 0x000e620008000a00 */
[----:B0-----:R-:W-:-:S09]  /*00e0*/  UISETP.GE.AND UP0, UPT, UR5, 0x1, UPT ;  /* 0x000000010500788c */ /* 0x001fd2000bf06270 */
[----:B-1----:R-:W-:Y:S05]  /*00f0*/  BRA.U !UP0, `(.L_x_18) ;  /* 0x0000000908e07547 */ /* 0x002fea000b800000 */
[----:B------:R-:W0:Y:S01]  /*0100*/  LDC.64 R12, c[0x0][0x390] ;  /* 0x0000e400ff0c7b82 */ /* 0x000e220000000a00 */
[----:B------:R-:W-:Y:S01]  /*0110*/  UISETP.GE.U32.AND UP1, UPT, UR5, 0x4, UPT ;  /* 0x000000040500788c */ /* 0x000fe2000bf26070 */
[----:B------:R-:W-:Y:S01]  /*0120*/  IADD3 R11, PT, PT, R0, R23, RZ ;  /* 0x00000017000b7210 */ /* 0x000fe20007ffe0ff */
[----:B------:R-:W-:Y:S01]  /*0130*/  ULOP3.LUT UR8, UR5, 0x3, URZ, 0xc0, !UPT ;  /* 0x0000000305087892 */ /* 0x000fe2000f8ec0ff */
[----:B------:R-:W-:Y:S02]  /*0140*/  CS2R R2, SRZ ;  /* 0x0000000000027805 */ /* 0x000fe4000001ff00 */
[----:B------:R-:W-:Y:S01]  /*0150*/  CS2R R4, SRZ ;  /* 0x0000000000047805 */ /* 0x000fe2000001ff00 */
[----:B------:R-:W-:Y:S01]  /*0160*/  IMAD.MOV.U32 R6, RZ, RZ, RZ ;  /* 0x000000ffff067224 */ /* 0x000fe200078e00ff */
[----:B------:R-:W-:Y:S01]  /*0170*/  UISETP.NE.AND UP0, UPT, UR8, URZ, UPT ;  /* 0x000000ff0800728c */ /* 0x000fe2000bf05270 */
[----:B0-----:R-:W-:-:S04]  /*0180*/  IMAD.WIDE R10, R11, 0x4, R12 ;  /* 0x000000040b0a7825 */ /* 0x001fc800078e020c */
[----:B------:R-:W-:Y:S01]  /*0190*/  IMAD.WIDE R12, R0, 0x4, R12 ;  /* 0x00000004000c7825 */ /* 0x000fe200078e020c */
[----:B------:R-:W-:Y:S06]  /*01a0*/  BRA.U !UP1, `(.L_x_19) ;  /* 0x0000000509487547 */ /* 0x000fec000b800000 */
[----:B------:R-:W0:Y:S01]  /*01b0*/  LDCU.64 UR6, c[0x0][0x388] ;  /* 0x00007100ff0677ac */ /* 0x000e220008000a00 */
[C---:B------:R-:W-:Y:S01]  /*01c0*/  IADD3 R25, PT, PT, R23.reuse, UR4, R8 ;  /* 0x0000000417197c10 */ /* 0x040fe2000fffe008 */
[C---:B------:R-:W-:Y:S01]  /*01d0*/  IMAD R7, R23.reuse, 0x3, R0 ;  /* 0x0000000317077824 */ /* 0x040fe200078e0200 */
[-C--:B------:R-:W-:Y:S01]  /*01e0*/  LEA R8, R23, R0.reuse, 0x1 ;  /* 0x0000000017087211 */ /* 0x080fe200078e08ff */
[----:B------:R-:W-:Y:S01]  /*01f0*/  ULOP3.LUT UR5, UR5, 0x7ffffffc, URZ, 0xc0, !UPT ;  /* 0x7ffffffc05057892 */ /* 0x000fe2000f8ec0ff */
[----:B------:R-:W-:Y:S01]  /*0200*/  IMAD.MOV.U32 R2, RZ, RZ, RZ ;  /* 0x000000ffff027224 */ /* 0x000fe200078e00ff */
[----:B------:R-:W-:Y:S02]  /*0210*/  CS2R R4, SRZ ;  /* 0x0000000000047805 */ /* 0x000fe4000001ff00 */
[----:B------:R-:W-:Y:S01]  /*0220*/  MOV R9, R0 ;  /* 0x0000000000097202 */ /* 0x000fe20000000f00 */
[----:B------:R-:W-:Y:S02]  /*0230*/  UIADD3 UR9, UPT, UPT, -UR5, URZ, URZ ;  /* 0x000000ff05097290 */ /* 0x000fe4000fffe1ff */
[----:B------:R-:W-:Y:S01]  /*0240*/  IMAD.U32 R3, RZ, RZ, UR5 ;  /* 0x00000005ff037e24 */ /* 0x000fe2000f8e00ff */
[----:B0-----:R-:W-:-:S04]  /*0250*/  UIADD3 UR6, UP1, UPT, UR6, 0x8, URZ ;  /* 0x0000000806067890 */ /* 0x001fc8000ff3e0ff */
[----:B------:R-:W-:Y:S02]  /*0260*/  UIADD3.X UR7, UPT, UPT, URZ, UR7, URZ, UP1, !UPT ;  /* 0x00000007ff077290 */ /* 0x000fe40008ffe4ff */
[----:B------:R-:W-:-:S04]  /*0270*/  MOV R14, UR6 ;  /* 0x00000006000e7c02 */ /* 0x000fc80008000f00 */
[----:B------:R-:W-:-:S07]  /*0280*/  IMAD.U32 R21, RZ, RZ, UR7 ;  /* 0x00000007ff157e24 */ /* 0x000fce000f8e00ff */
.L_x_20:
[----:B------:R-:W-:Y:S01]  /*0290*/  MOV R15, R21 ;  /* 0x00000015000f7202 */ /* 0x000fe20000000f00 */
[----:B------:R-:W0:Y:S04]  /*02a0*/  LDC.64 R16, c[0x0][0x380] ;  /* 0x0000e000ff107b82 */ /* 0x000e280000000a00 */
[----:B------:R-:W2:Y:S04]  /*02b0*/  LDG.E R18, desc[UR10][R14.64+-0x8] ;  /* 0xfffff80a0e127981 */ /* 0x000ea8000c1e1900 */
[----:B------:R-:W3:Y:S04]  /*02c0*/  LDG.E R24, desc[UR10][R14.64] ;  /* 0x0000000a0e187981 */ /* 0x000ee8000c1e1900 */
[----:B------:R-:W4:Y:S01]  /*02d0*/  LDG.E R28, desc[UR10][R14.64+0x4] ;  /* 0x0000040a0e1c7981 */ /* 0x000f22000c1e1900 */
[----:B--2---:R-:W-:-:S03]  /*02e0*/  ISETP.NE.AND P0, PT, R18, RZ, PT ;  /* 0x000000ff1200720c */ /* 0x004fc60003f05270 */
[----:B------:R-:W2:Y:S10]  /*02f0*/  LDG.E R18, desc[UR10][R14.64+-0x4] ;  /* 0xfffffc0a0e127981 */ /* 0x000eb4000c1e1900 */
[----:B0-----:R-:W-:Y:S01]  /*0300*/  @!P0 IMAD.WIDE R22, R9, 0x4, R16 ;  /* 0x0000000409168825 */ /* 0x001fe200078e0210 */
[----:B------:R-:W5:Y:S05]  /*0310*/  @!P0 LDG.E R26, desc[UR10][R12.64] ;  /* 0x0000000a0c1a8981 */ /* 0x000f6a000c1e1900 */
[----:B------:R-:W5:Y:S01]  /*0320*/  @!P0 LDG.E R23, desc[UR10][R22.64] ;  /* 0x0000000a16178981 */ /* 0x000f62000c1e1900 */
[----:B---3--:R-:W-:-:S02]  /*0330*/  ISETP.NE.AND P2, PT, R24, RZ, PT ;  /* 0x000000ff1800720c */ /* 0x008fc40003f45270 */
[----:B--2---:R-:W-:Y:S01]  /*0340*/  ISETP.NE.AND P1, PT, R18, RZ, PT ;  /* 0x000000ff1200720c */ /* 0x004fe20003f25270 */
[----:B------:R-:W-:-:S06]  /*0350*/  @P0 IMAD.WIDE R18, R9, 0x4, R16 ;  /* 0x0000000409120825 */ /* 0x000fcc00078e0210 */
[----:B------:R-:W2:Y:S06]  /*0360*/  @P0 LDG.E R18, desc[UR10][R18.64] ;  /* 0x0000000a12120981 */ /* 0x000eac000c1e1900 */
[----:B------:R-:W-:Y:S01]  /*0370*/  @P1 IMAD.WIDE R20, R25, 0x4, R16 ;  /* 0x0000000419141825 */ /* 0x000fe200078e0210 */
[----:B------:R-:W3:Y:S03]  /*0380*/  @!P1 LDG.E R24, desc[UR10][R12.64] ;  /* 0x0000000a0c189981 */ /* 0x000ee6000c1e1900 */
[----:B-----5:R-:W-:-:S02]  /*0390*/  @!P0 FADD R29, R23, -R26 ;  /* 0x8000001a171d8221 */ /* 0x020fc40000000000 */
[----:B------:R-:W2:Y:S01]  /*03a0*/  @P0 LDG.E R23, desc[UR10][R10.64] ;  /* 0x0000000a0a170981 */ /* 0x000ea2000c1e1900 */
[----:B------:R-:W-:-:S03]  /*03b0*/  @!P1 IMAD.WIDE R26, R25, 0x4, R16 ;  /* 0x00000004191a9825 */ /* 0x000fc600078e0210 */
[----:B------:R-:W5:Y:S04]  /*03c0*/  @P1 LDG.E R20, desc[UR10][R20.64] ;  /* 0x0000000a14141981 */ /* 0x000f68000c1e1900 */
[----:B------:R-:W3:Y:S04]  /*03d0*/  @!P1 LDG.E R26, desc[UR10][R26.64] ;  /* 0x0000000a1a1a9981 */ /* 0x000ee8000c1e1900 */
[----:B------:R-:W5:Y:S01]  /*03e0*/  @P1 LDG.E R21, desc[UR10][R10.64] ;  /* 0x0000000a0a151981 */ /* 0x000f62000c1e1900 */
[----:B----4-:R-:W-:Y:S01]  /*03f0*/  ISETP.NE.AND P3, PT, R28, RZ, PT ;  /* 0x000000ff1c00720c */ /* 0x010fe20003f65270 */
[----:B------:R-:W-:-:S02]  /*0400*/  @!P0 FFMA R6, R29, R29, R6 ;  /* 0x0000001d1d068223 */ /* 0x000fc40000000006 */
[----:B------:R-:W4:Y:S04]  /*0410*/  @P2 LDG.E R27, desc[UR10][R10.64] ;  /* 0x0000000a0a1b2981 */ /* 0x000f28000c1e1900 */
[----:B------:R-:W4:Y:S01]  /*0420*/  @!P2 LDG.E R28, desc[UR10][R12.64] ;  /* 0x0000000a0c1ca981 */ /* 0x000f22000c1e1900 */
[----:B--2---:R-:W-:Y:S01]  /*0430*/  @P0 FADD R19, R18, -R23 ;  /* 0x8000001712130221 */ /* 0x004fe20000000000 */
[----:B------:R-:W-:-:S04]  /*0440*/  @P2 IMAD.WIDE R22, R8, 0x4, R16 ;  /* 0x0000000408162825 */ /* 0x000fc800078e0210 */
[----:B------:R-:W-:Y:S01]  /*0450*/  @P0 FFMA R2, R19, R19, R2 ;  /* 0x0000001313020223 */ /* 0x000fe20000000002 */
[----:B------:R-:W-:Y:S01]  /*0460*/  @!P2 IMAD.WIDE R18, R8, 0x4, R16 ;  /* 0x000000040812a825 */ /* 0x000fe200078e0210 */
[----:B------:R0:W4:Y:S03]  /*0470*/  @P2 LDG.E R22, desc[UR10][R22.64] ;  /* 0x0000000a16162981 */ /* 0x000126000c1e1900 */
[----:B---3--:R-:W-:Y:S02]  /*0480*/  @!P1 FADD R24, -R24, R26 ;  /* 0x0000001a18189221 */ /* 0x008fe40000000100 */
[----:B------:R-:W2:Y:S01]  /*0490*/  @!P2 LDG.E R18, desc[UR10][R18.64] ;  /* 0x0000000a1212a981 */ /* 0x000ea2000c1e1900 */
[----:B-----5:R-:W-:Y:S01]  /*04a0*/  @P1 FADD R29, -R21, R20 ;  /* 0x00000014151d1221 */ /* 0x020fe20000000100 */
[C-C-:B------:R-:W-:Y:S02]  /*04b0*/  @P3 IMAD.WIDE R20, R7.reuse, 0x4, R16.reuse ;  /* 0x0000000407143825 */ /* 0x140fe400078e0210 */
[----:B------:R-:W3:Y:S01]  /*04c0*/  @P3 LDG.E R26, desc[UR10][R10.64] ;  /* 0x0000000a0a1a3981 */ /* 0x000ee2000c1e1900 */
[----:B0-----:R-:W0:Y:S01]  /*04d0*/  LDC R23, c[0x0][0x3a4] ;  /* 0x0000e900ff177b82 */ /* 0x001e220000000800 */
[----:B------:R-:W-:-:S02]  /*04e0*/  @!P3 IMAD.WIDE R16, R7, 0x4, R16 ;  /* 0x000000040710b825 */ /* 0x000fc400078e0210 */
[----:B------:R1:W3:Y:S04]  /*04f0*/  @P3 LDG.E R20, desc[UR10][R20.64] ;  /* 0x0000000a14143981 */ /* 0x0002e8000c1e1900 */
[----:B------:R-:W5:Y:S04]  /*0500*/  @!P3 LDG.E R17, desc[UR10][R16.64] ;  /* 0x0000000a1011b981 */ /* 0x000f68000c1e1900 */
[----:B------:R-:W5:Y:S01]  /*0510*/  @!P3 LDG.E R16, desc[UR10][R12.64] ;  /* 0x0000000a0c10b981 */ /* 0x000f62000c1e1900 */
[----:B------:R-:W-:Y:S01]  /*0520*/  UIADD3 UR9, UPT, UPT, UR9, 0x4, URZ ;  /* 0x0000000409097890 */ /* 0x000fe2000fffe0ff */
[----:B------:R-:W-:Y:S01]  /*0530*/  IADD3 R14, P4, PT, R14, 0x10, RZ ;  /* 0x000000100e0e7810 */ /* 0x000fe20007f9e0ff */
[----:B------:R-:W-:Y:S01]  /*0540*/  @!P0 VIADD R5, R5, 0x1 ;  /* 0x0000000105058836 */ /* 0x000fe20000000000 */
[----:B------:R-:W-:Y:S01]  /*0550*/  @P0 IADD3 R4, PT, PT, R4, 0x1, RZ ;  /* 0x0000000104040810 */ /* 0x000fe20007ffe0ff */
[----:B------:R-:W-:Y:S01]  /*0560*/  UISETP.NE.AND UP1, UPT, UR9, URZ, UPT ;  /* 0x000000ff0900728c */ /* 0x000fe2000bf25270 */
[----:B------:R-:W-:Y:S01]  /*0570*/  @P1 FFMA R2, R29, R29, R2 ;  /* 0x0000001d1d021223 */ /* 0x000fe20000000002 */
[----:B-1----:R-:W-:-:S02]  /*0580*/  IMAD.X R21, RZ, RZ, R15, P4 ;  /* 0x000000ffff157224 */ /* 0x002fc400020e060f */
[----:B------:R-:W-:Y:S01]  /*0590*/  @!P1 FFMA R6, R24, R24, R6 ;  /* 0x0000001818069223 */ /* 0x000fe20000000006 */
[----:B------:R-:W-:Y:S01]  /*05a0*/  @P1 IADD3 R4, PT, PT, R4, 0x1, RZ ;  /* 0x0000000104041810 */ /* 0x000fe20007ffe0ff */
[----:B------:R-:W-:-:S03]  /*05b0*/  @!P1 VIADD R5, R5, 0x1 ;  /* 0x0000000105059836 */ /* 0x000fc60000000000 */
[----:B------:R-:W-:Y:S01]  /*05c0*/  @P2 IADD3 R4, PT, PT, R4, 0x1, RZ ;  /* 0x0000000104042810 */ /* 0x000fe20007ffe0ff */
[----:B------:R-:W-:Y:S01]  /*05d0*/  @!P2 VIADD R5, R5, 0x1 ;  /* 0x000000010505a836 */ /* 0x000fe20000000000 */
[C---:B0-----:R-:W-:Y:S01]  /*05e0*/  LEA R7, R23.reuse, R7, 0x2 ;  /* 0x0000000717077211 */ /* 0x041fe200078e10ff */
[----:B------:R-:W-:Y:S01]  /*05f0*/  IMAD R8, R23, 0x4, R8 ;  /* 0x0000000417087824 */ /* 0x000fe200078e0208 */
[----:B------:R-:W-:Y:S01]  /*0600*/  @P3 IADD3 R4, PT, PT, R4, 0x1, RZ ;  /* 0x0000000104043810 */ /* 0x000fe20007ffe0ff */
[----:B------:R-:W-:Y:S01]  /*0610*/  @!P3 VIADD R5, R5, 0x1 ;  /* 0x000000010505b836 */ /* 0x000fe20000000000 */
[C---:B------:R-:W-:Y:S01]  /*0620*/  LEA R9, R23.reuse, R9, 0x2 ;  /* 0x0000000917097211 */ /* 0x040fe200078e10ff */
[----:B------:R-:W-:Y:S02]  /*0630*/  IMAD R25, R23, 0x4, R25 ;  /* 0x0000000417197824 */ /* 0x000fe400078e0219 */
[----:B----4-:R-:W-:Y:S01]  /*0640*/  @P2 FADD R27, -R27, R22 ;  /* 0x000000161b1b2221 */ /* 0x010fe20000000100 */
[----:B--2---:R-:W-:-:S03]  /*0650*/  @!P2 FADD R15, -R28, R18 ;  /* 0x000000121c0fa221 */ /* 0x004fc60000000100 */
[----:B------:R-:W-:Y:S01]  /*0660*/  @P2 FFMA R2, R27, R27, R2 ;  /* 0x0000001b1b022223 */ /* 0x000fe20000000002 */
[----:B------:R-:W-:Y:S01]  /*0670*/  @!P2 FFMA R6, R15, R15, R6 ;  /* 0x0000000f0f06a223 */ /* 0x000fe20000000006 */
[----:B---3--:R-:W-:-:S04]  /*0680*/  @P3 FADD R19, -R26, R20 ;  /* 0x000000141a133221 */ /* 0x008fc80000000100 */
[----:B------:R-:W-:Y:S01]  /*0690*/  @P3 FFMA R2, R19, R19, R2 ;  /* 0x0000001313023223 */ /* 0x000fe20000000002 */
[----:B-----5:R-:W-:-:S04]  /*06a0*/  @!P3 FADD R17, -R16, R17 ;  /* 0x000000111011b221 */ /* 0x020fc80000000100 */
[----:B------:R-:W-:Y:S01]  /*06b0*/  @!P3 FFMA R6, R17, R17, R6 ;  /* 0x000000111106b223 */ /* 0x000fe20000000006 */
[----:B------:R-:W-:Y:S06]  /*06c0*/  BRA.U UP1, `(.L_x_20) ;  /* 0xfffffff901f07547 */ /* 0x000fec000b83ffff */
.L_x_19:
[----:B------:R-:W-:Y:S05]  /*06d0*/  BRA.U !UP0, `(.L_x_21) ;  /* 0x0000000108e47547 */ /* 0x000fea000b800000 */
[----:B------:R-:W0:Y:S01]  /*06e0*/  LDCU UR5, c[0x0][0x3a0] ;  /* 0x00007400ff0577ac */ /* 0x000e220008000800 */
[----:B------:R-:W-:Y:S02]  /*06f0*/  UISETP.NE.AND UP0, UPT, UR8, 0x1, UPT ;  /* 0x000000010800788c */ /* 0x000fe4000bf05270 */
[----:B0-----:R-:W-:-:S04]  /*0700*/  ULOP3.LUT UR5, UR5, 0x1, URZ, 0xc0, !UPT ;  /* 0x0000000105057892 */ /* 0x001fc8000f8ec0ff */
[----:B------:R-:W-:-:S03]  /*0710*/  UISETP.NE.U32.AND UP1, UPT, UR5, 0x1, UPT ;  /* 0x000000010500788c */ /* 0x000fc6000bf25070 */
[----:B------:R-:W-:Y:S08]  /*0720*/  BRA.U !UP0, `(.L_x_22) ;  /* 0x00000001088c7547 */ /* 0x000ff0000b800000 */
[----:B------:R-:W0:Y:S02]  /*0730*/  LDC.64 R8, c[0x0][0x388] ;  /* 0x0000e200ff087b82 */ /* 0x000e240000000a00 */
[----:B0-----:R-:W-:-:S06]  /*0740*/  IMAD.WIDE.U32 R18, R3, 0x4, R8 ;  /* 0x0000000403127825 */ /* 0x001fcc00078e0008 */
[----:B------:R-:W0:Y:S01]  /*0750*/  LDC.64 R8, c[0x0][0x380] ;  /* 0x0000e000ff087b82 */ /* 0x000e220000000a00 */
[----:B------:R-:W2:Y:S04]  /*0760*/  LDG.E R14, desc[UR10][R18.64] ;  /* 0x0000000a120e7981 */ /* 0x000ea8000c1e1900 */
[----:B------:R-:W3:Y:S01]  /*0770*/  LDG.E R7, desc[UR10][R18.64+0x4] ;  /* 0x0000040a12077981 */ /* 0x000ee2000c1e1900 */
[----:B------:R-:W-:Y:S01]  /*0780*/  IMAD R15, R3, R23, R0 ;  /* 0x00000017030f7224 */ /* 0x000fe200078e0200 */
[----:B--2---:R-:W-:Y:S02]  /*0790*/  ISETP.NE.AND P0, PT, R14, RZ, PT ;  /* 0x000000ff0e00720c */ /* 0x004fe40003f05270 */
[----:B---3--:R-:W-:Y:S02]  /*07a0*/  ISETP.NE.AND P1, PT, R7, RZ, PT ;  /* 0x000000ff0700720c */ /* 0x008fe40003f25270 */
[----:B------:R-:W-:-:S05]  /*07b0*/  IADD3 R7, PT, PT, R3, 0x1, RZ ;  /* 0x0000000103077810 */ /* 0x000fca0007ffe0ff */
[----:B------:R-:W-:-:S04]  /*07c0*/  IMAD R7, R7, R23, R0 ;  /* 0x0000001707077224 */ /* 0x000fc800078e0200 */
[C-C-:B0-----:R-:W-:Y:S01]  /*07d0*/  @P0 IMAD.WIDE R16, R15.reuse, 0x4, R8.reuse ;  /* 0x000000040f100825 */ /* 0x141fe200078e0208 */
[----:B------:R-:W2:Y:S03]  /*07e0*/  @P0 LDG.E R21, desc[UR10][R10.64] ;  /* 0x0000000a0a150981 */ /* 0x000ea6000c1e1900 */
[--C-:B------:R-:W-:Y:S01]  /*07f0*/  @!P0 IMAD.WIDE R14, R15, 0x4, R8.reuse ;  /* 0x000000040f0e8825 */ /* 0x100fe200078e0208 */
[----:B------:R-:W3:Y:S03]  /*0800*/  @!P0 LDG.E R25, desc[UR10][R12.64] ;  /* 0x0000000a0c198981 */ /* 0x000ee6000c1e1900 */
[C-C-:B------:R-:W-:Y:S01]  /*0810*/  @P1 IMAD.WIDE R18, R7.reuse, 0x4, R8.reuse ;  /* 0x0000000407121825 */ /* 0x140fe200078e0208 */
[----:B------:R-:W2:Y:S03]  /*0820*/  @P0 LDG.E R16, desc[UR10][R16.64] ;  /* 0x0000000a10100981 */ /* 0x000ea6000c1e1900 */
[----:B------:R-:W-:Y:S01]  /*0830*/  @!P1 IMAD.WIDE R8, R7, 0x4, R8 ;  /* 0x0000000407089825 */ /* 0x000fe200078e0208 */
[----:B------:R-:W3:Y:S04]  /*0840*/  @!P0 LDG.E R14, desc[UR10][R14.64] ;  /* 0x0000000a0e0e8981 */ /* 0x000ee8000c1e1900 */
[----:B------:R-:W4:Y:S04]  /*0850*/  @P1 LDG.E R18, desc[UR10][R18.64] ;  /* 0x0000000a12121981 */ /* 0x000f28000c1e1900 */
[----:B------:R-:W4:Y:S04]  /*0860*/  @P1 LDG.E R27, desc[UR10][R10.64] ;  /* 0x0000000a0a1b1981 */ /* 0x000f28000c1e1900 */
[----:B------:R-:W5:Y:S04]  /*0870*/  @!P1 LDG.E R8, desc[UR10][R8.64] ;  /* 0x0000000a08089981 */ /* 0x000f68000c1e1900 */
[----:B------:R-:W5:Y:S01]  /*0880*/  @!P1 LDG.E R29, desc[UR10][R12.64] ;  /* 0x0000000a0c1d9981 */ /* 0x000f62000c1e1900 */
[----:B------:R-:W-:Y:S01]  /*0890*/  @P0 VIADD R4, R4, 0x1 ;  /* 0x0000000104040836 */ /* 0x000fe20000000000 */
[----:B------:R-:W-:-:S02]  /*08a0*/  @!P0 IADD3 R5, PT, PT, R5, 0x1, RZ ;  /* 0x0000000105058810 */ /* 0x000fc40007ffe0ff */
[----:B------:R-:W-:Y:S01]  /*08b0*/  IADD3 R3, PT, PT, R3, 0x2, RZ ;  /* 0x0000000203037810 */ /* 0x000fe20007ffe0ff */
[----:B------:R-:W-:Y:S01]  /*08c0*/  @P1 VIADD R4, R4, 0x1 ;  /* 0x0000000104041836 */ /* 0x000fe20000000000 */
[----:B------:R-:W-:Y:S01]  /*08d0*/  @!P1 IADD3 R5, PT, PT, R5, 0x1, RZ ;  /* 0x0000000105059810 */ /* 0x000fe20007ffe0ff */
[----:B--2---:R-:W-:Y:S01]  /*08e0*/  @P0 FADD R7, -R21, R16 ;  /* 0x0000001015070221 */ /* 0x004fe20000000100 */
[----:B---3--:R-:W-:-:S03]  /*08f0*/  @!P0 FADD R17, -R25, R14 ;  /* 0x0000000e19118221 */ /* 0x008fc60000000100 */
[----:B------:R-:W-:Y:S01]  /*0900*/  @P0 FFMA R2, R7, R7, R2 ;  /* 0x0000000707020223 */ /* 0x000fe20000000002 */
[----:B------:R-:W-:Y:S01]  /*0910*/  @!P0 FFMA R6, R17, R17, R6 ;  /* 0x0000001111068223 */ /* 0x000fe20000000006 */
[----:B----4-:R-:W-:-:S04]  /*0920*/  @P1 FADD R7, -R27, R18 ;  /* 0x000000121b071221 */ /* 0x010fc80000000100 */
[----:B------:R-:W-:Y:S01]  /*0930*/  @P1 FFMA R2, R7, R7, R2 ;  /* 0x0000000707021223 */ /* 0x000fe20000000002 */
[----:B-----5:R-:W-:-:S04]  /*0940*/  @!P1 FADD R15, -R29, R8 ;  /* 0x000000081d0f9221 */ /* 0x020fc80000000100 */
[----:B------:R-:W-:-:S07]  /*0950*/  @!P1 FFMA R6, R15, R15, R6 ;  /* 0x0000000f0f069223 */ /* 0x000fce0000000006 */
.L_x_22:
[----:B------:R-:W-:Y:S05]  /*0960*/  BRA.U UP1, `(.L_x_21) ;  /* 0x0000000101407547 */ /* 0x000fea000b800000 */
[----:B------:R-:W0:Y:S08]  /*0970*/  LDC.64 R8, c[0x0][0x388] ;  /* 0x0000e200ff087b82 */ /* 0x000e300000000a00 */
[----:B------:R-:W1:Y:S01]  /*0980*/  LDC.64 R14, c[0x0][0x380] ;  /* 0x0000e000ff0e7b82 */ /* 0x000e620000000a00 */
[----:B0-----:R-:W-:-:S06]  /*0990*/  IMAD.WIDE.U32 R8, R3, 0x4, R8 ;  /* 0x0000000403087825 */ /* 0x001fcc00078e0008 */
[----:B------:R-:W2:Y:S01]  /*09a0*/  LDG.E R8, desc[UR10][R8.64] ;  /* 0x0000000a08087981 */ /* 0x000ea2000c1e1900 */
[----:B------:R-:W-:-:S04]  /*09b0*/  IMAD R3, R3, R23, R0 ;  /* 0x0000001703037224 */ /* 0x000fc800078e0200 */
[----:B-1----:R-:W-:-:S06]  /*09c0*/  IMAD.WIDE R14, R3, 0x4, R14 ;  /* 0x00000004030e7825 */ /* 0x002fcc00078e020e */
[----:B------:R-:W3:Y:S01]  /*09d0*/  LDG.E R14, desc[UR10][R14.64] ;  /* 0x0000000a0e0e7981 */ /* 0x000ee2000c1e1900 */
[----:B--2---:R-:W-:-:S13]  /*09e0*/  ISETP.NE.AND P0, PT, R8, RZ, PT ;  /* 0x000000ff0800720c */ /* 0x004fda0003f05270 */
[----:B------:R-:W3:Y:S04]  /*09f0*/  @P0 LDG.E R3, desc[UR10][R10.64] ;  /* 0x0000000a0a030981 */ /* 0x000ee8000c1e1900 */
[----:B------:R-:W2:Y:S01]  /*0a00*/  @!P0 LDG.E R7, desc[UR10][R12.64] ;  /* 0x0000000a0c078981 */ /* 0x000ea2000c1e1900 */
[----:B------:R-:W-:Y:S01]  /*0a10*/  @P0 IADD3 R4, PT, PT, R4, 0x1, RZ ;  /* 0x0000000104040810 */ /* 0x000fe20007ffe0ff */
[----:B------:R-:W-:Y:S02]  /*0a20*/  @!P0 VIADD R5, R5, 0x1 ;  /* 0x0000000105058836 */ /* 0x000fe40000000000 */
[--C-:B---3--:R-:W-:Y:S01]  /*0a30*/  @P0 FADD R3, -R3, R14.reuse ;  /* 0x0000000e03030221 */ /* 0x108fe20000000100 */
[----:B--2---:R-:W-:-:S03]  /*0a40*/  @!P0 FADD R7, -R7, R14 ;  /* 0x0000000e07078221 */ /* 0x004fc60000000100 */
[----:B------:R-:W-:Y:S01]  /*0a50*/  @P0 FFMA R2, R3, R3, R2 ;  /* 0x0000000303020223 */ /* 0x000fe20000000002 */
[----:B------:R-:W-:-:S07]  /*0a60*/  @!P0 FFMA R6, R7, R7, R6 ;  /* 0x0000000707068223 */ /* 0x000fce0000000006 */
.L_x_21:
[----:B------:R-:W-:Y:S01]  /*0a70*/  IADD3 R5, PT, PT, R5, -0x1, RZ ;  /* 0xffffffff05057810 */ /* 0x000fe20007ffe0ff */
[----:B------:R-:W-:Y:S03]  /*0a80*/  BSSY.RECONVERGENT B0, `(.L_x_23) ;  /* 0x0000010000007945 */ /* 0x000fe60003800200 */
[----:B------:R-:W-:Y:S02]  /*0a90*/  I2FP.F32.S32 R7, R5 ;  /* 0x0000000500077245 */ /* 0x000fe40000201400 */
[----:B------:R-:W-:Y:S02]  /*0aa0*/  IADD3 R5, PT, PT, R4, -0x1, RZ ;  /* 0xffffffff04057810 */ /* 0x000fe40007ffe0ff */
[----:B------:R-:W0:Y:S02]  /*0ab0*/  MUFU.RCP R3, R7 ;  /* 0x0000000700037308 */ /* 0x000e240000001000 */
[----:B------:R-:W-:-:S06]  /*0ac0*/  I2FP.F32.S32 R5, R5 ;  /* 0x0000000500057245 */ /* 0x000fcc0000201400 */
[----:B------:R-:W1:Y:S01]  /*0ad0*/  FCHK P0, R6, R7 ;  /* 0x0000000706007302 */ /* 0x000e620000000000 */
[----:B0-----:R-:W-:-:S04]  /*0ae0*/  FFMA R8, -R7, R3, 1 ;  /* 0x3f80000007087423 */ /* 0x001fc80000000103 */
[----:B------:R-:W-:-:S04]  /*0af0*/  FFMA R3, R3, R8, R3 ;  /* 0x0000000803037223 */ /* 0x000fc80000000003 */
[----:B------:R-:W-:-:S04]  /*0b00*/  FFMA R8, R3, R6, RZ ;  /* 0x0000000603087223 */ /* 0x000fc800000000ff */
[----:B------:R-:W-:-:S04]  /*0b10*/  FFMA R4, -R7, R8, R6 ;  /* 0x0000000807047223 */ /* 0x000fc80000000106 */
[----:B------:R-:W-:Y:S01]  /*0b20*/  FFMA R4, R3, R4, R8 ;  /* 0x0000000403047223 */ /* 0x000fe20000000008 */
[----:B-1----:R-:W-:Y:S06]  /*0b30*/  @!P0 BRA `(.L_x_24) ;  /* 0x0000000000108947 */ /* 0x002fec0003800000 */
[----:B------:R-:W-:Y:S01]  /*0b40*/  IMAD.MOV.U32 R3, RZ, RZ, R7 ;  /* 0x000000ffff037224 */ /* 0x000fe200078e0007 */
[----:B------:R-:W-:-:S07]  /*0b50*/  MOV R8, 0xb70 ;  /* 0x00000b7000087802 */ /* 0x000fce0000000f00 */
[----:B------:R-:W-:Y:S05]  /*0b60*/  CALL.REL.NOINC `($__internal_1_$__cuda_sm3x_div_rn_noftz_f32_slowpath) ;  /* 0x0000000000607944 */ /* 0x000fea0003c00000 */
[----:B------:R-:W-:-:S07]  /*0b70*/  MOV R4, R3 ;  /* 0x0000000300047202 */ /* 0x000fce0000000f00 */
.L_x_24:
[----:B------:R-:W-:Y:S05]  /*0b80*/  BSYNC.RECONVERGENT B0 ;  /* 0x0000000000007941 */ /* 0x000fea0003800200 */
.L_x_23:
[----:B------:R-:W0:Y:S01]  /*0b90*/  MUFU.RCP R6, R5 ;  /* 0x0000000500067308 */ /* 0x000e220000001000 */
[----:B------:R-:W-:Y:S07]  /*0ba0*/  BSSY.RECONVERGENT B0, `(.L_x_25) ;  /* 0x000000c000007945 */ /* 0x000fee0003800200 */
[----:B------:R-:W1:Y:S01]  /*0bb0*/  FCHK P0, R2, R5 ;  /* 0x0000000502007302 */ /* 0x000e620000000000 */
[----:B0-----:R-:W-:-:S04]  /*0bc0*/  FFMA R3, -R5, R6, 1 ;  /* 0x3f80000005037423 */ /* 0x001fc80000000106 */
[----:B------:R-:W-:-:S04]  /*0bd0*/  FFMA R3, R6, R3, R6 ;  /* 0x0000000306037223 */ /* 0x000fc80000000006 */
[----:B------:R-:W-:-:S04]  /*0be0*/  FFMA R6, R3, R2, RZ ;  /* 0x0000000203067223 */ /* 0x000fc800000000ff */
[----:B------:R-:W-:-:S04]  /*0bf0*/  FFMA R7, -R5, R6, R2 ;  /* 0x0000000605077223 */ /* 0x000fc80000000102 */
[----:B------:R-:W-:Y:S01]  /*0c00*/  FFMA R3, R3, R7, R6 ;  /* 0x0000000703037223 */ /* 0x000fe20000000006 */
[----:B-1----:R-:W-:Y:S06]  /*0c10*/  @!P0 BRA `(.L_x_26) ;  /* 0x0000000000108947 */ /* 0x002fec0003800000 */
[----:B------:R-:W-:Y:S01]  /*0c20*/  MOV R6, R2 ;  /* 0x0000000200067202 */ /* 0x000fe20000000f00 */
[----:B------:R-:W-:Y:S01]  /*0c30*/  IMAD.MOV.U32 R3, RZ, RZ, R5 ;  /* 0x000000ffff037224 */ /* 0x000fe200078e0005 */
[----:B------:R-:W-:-:S07]  /*0c40*/  MOV R8, 0xc60 ;  /* 0x00000c6000087802 */ /* 0x000fce0000000f00 */
[----:B------:R-:W-:Y:S05]  /*0c50*/  CALL.REL.NOINC `($__internal_1_$__cuda_sm3x_div_rn_noftz_f32_slowpath) ;  /* 0x0000000000247944 */ /* 0x000fea0003c00000 */
.L_x_26:
[----:B------:R-:W-:Y:S05]  /*0c60*/  BSYNC.RECONVERGENT B0 ;  /* 0x0000000000007941 */ /* 0x000fea0003800200 */
.L_x_25:
[----:B------:R-:W-:-:S07]  /*0c70*/  MOV R5, R3 ;  /* 0x0000000300057202 */ /* 0x000fce0000000f00 */
.L_x_18:
[----:B------:R-:W0:Y:S08]  /*0c80*/  LDC.64 R2, c[0x0][0x398] ;  /* 0x0000e600ff027b82 */ /* 0x000e300000000a00 */
[----:B------:R-:W1:Y:S01]  /*0c90*/  LDC R7, c[0x0][0x3a4] ;  /* 0x0000e900ff077b82 */ /* 0x000e620000000800 */
[----:B0-----:R-:W-:-:S05]  /*0ca0*/  IMAD.WIDE R2, R0, 0x4, R2 ;  /* 0x0000000400027825 */ /* 0x001fca00078e0202 */
[----:B------:R-:W-:Y:S01]  /*0cb0*/  STG.E desc[UR10][R2.64], R4 ;  /* 0x0000000402007986 */ /* 0x000fe2000c10190a */
[----:B-1----:R-:W-:-:S05]  /*0cc0*/  IMAD.WIDE R6, R7, 0x4, R2 ;  /* 0x0000000407067825 */ /* 0x002fca00078e0202 */
[----:B------:R-:W-:Y:S01]  /*0cd0*/  STG.E desc[UR10][R6.64], R5 ;  /* 0x0000000506007986 */ /* 0x000fe2000c10190a */
[----:B------:R-:W-:Y:S05]  /*0ce0*/  EXIT ;  /* 0x000000000000794d */ /* 0x000fea0003800000 */
        .weak           $__internal_1_$__cuda_sm3x_div_rn_noftz_f32_slowpath
        .type           $__internal_1_$__cuda_sm3x_div_rn_noftz_f32_slowpath,@function
        .size           $__internal_1_$__cuda_sm3x_div_rn_noftz_f32_slowpath,(.L_x_62 - $__internal_1_$__cuda_sm3x_div_rn_noftz_f32_slowpath)
$__internal_1_$__cuda_sm3x_div_rn_noftz_f32_slowpath:
        /* <DEDUP_REMOVED lines=30> */
[----:B------:R-:W-:Y:S02]  /*0ed0*/  @!P0 IMAD.MOV.U32 R7, RZ, RZ, -0x40 ;  /* 0xffffffc0ff078424 */ /* 0x000fe400078e00ff */
[----:B------:R-:W-:Y:S01]  /*0ee0*/  @!P0 FFMA R6, R6, 1.84467440737095516160e+19, RZ ;  /* 0x5f80000006068823 */ /* 0x000fe200000000ff */
[----:B------:R-:W-:Y:S02]  /*0ef0*/  @!P1 FFMA R3, R3, 1.84467440737095516160e+19, RZ ;  /* 0x5f80000003039823 */ /* 0x000fe400000000ff */
[----:B------:R-:W-:-:S07]  /*0f00*/  @!P1 IADD3 R7, PT, PT, R7, 0x40, RZ ;  /* 0x0000004007079810 */ /* 0x000fce0007ffe0ff */
.L_x_28:
[----:B------:R-:W-:Y:S01]  /*0f10*/  LEA R10, R16, 0xc0800000, 0x17 ;  /* 0xc0800000100a7811 */ /* 0x000fe200078eb8ff */
[----:B------:R-:W-:Y:S01]  /*0f20*/  VIADD R9, R9, 0xffffff81 ;  /* 0xffffff8109097836 */ /* 0x000fe20000000000 */
[----:B------:R-:W-:Y:S02]  /*0f30*/  BSSY.RECONVERGENT B2, `(.L_x_33) ;  /* 0x0000035000027945 */ /* 0x000fe40003800200 */
[----:B------:R-:W-:Y:S01]  /*0f40*/  IADD3 R10, PT, PT, -R10, R3, RZ ;  /* 0x000000030a0a7210 */ /* 0x000fe20007ffe1ff */
[----:B------:R-:W-:-:S03]  /*0f50*/  IMAD R3, R9, -0x800000, R6 ;  /* 0xff80000009037824 */ /* 0x000fc600078e0206 */
        /* <DEDUP_REMOVED lines=12> */
[----:B------:R-:W-:-:S04]  /*1020*/  LOP3.LUT R6, R6, 0xff, RZ, 0xc0, !PT ;  /* 0x000000ff06067812 */ /* 0x000fc800078ec0ff */
[----:B------:R-:W-:-:S05]  /*1030*/  IADD3 R12, PT, PT, R6, R10, RZ ;  /* 0x0000000a060c7210 */ /* 0x000fca0007ffe0ff */
[----:B------:R-:W-:-:S05]  /*1040*/  VIADD R6, R12, 0xffffffff ;  /* 0xffffffff0c067836 */ /* 0x000fca0000000000 */
        /* <DEDUP_REMOVED lines=10> */
[C---:B------:R-:W-:Y:S01]  /*10f0*/  IADD3 R10, PT, PT, R12.reuse, 0x20, RZ ;  /* 0x000000200c0a7810 */ /* 0x040fe20007ffe0ff */
[CCC-:B------:R-:W-:Y:S01]  /*1100*/  FFMA.RM R7, R13.reuse, R11.reuse, R14.reuse ;  /* 0x0000000b0d077223 */ /* 0x1c0fe2000000400e */
[----:B------:R-:W-:Y:S02]  /*1110*/  ISETP.NE.AND P2, PT, R12, RZ, PT ;  /* 0x000000ff0c00720c */ /* 0x000fe40003f45270 */
[----:B------:R-:W-:Y:S01]  /*1120*/  LOP3.LUT R9, R6, 0x7fffff, RZ, 0xc0, !PT ;  /* 0x007fffff06097812 */ /* 0x000fe200078ec0ff */
[----:B------:R-:W-:Y:S01]  /*1130*/  FFMA.RP R6, R13, R11, R14 ;  /* 0x0000000b0d067223 */ /* 0x000fe2000000800e */
[C---:B------:R-:W-:Y:S02]  /*1140*/  ISETP.NE.AND P1, PT, R12.reuse, RZ, PT ;  /* 0x000000ff0c00720c */ /* 0x040fe40003f25270 */
[----:B------:R-:W-:Y:S02]  /*1150*/  LOP3.LUT R9, R9, 0x800000, RZ, 0xfc, !PT ;  /* 0x0080000009097812 */ /* 0x000fe400078efcff */
[----:B------:R-:W-:-:S02]  /*1160*/  IADD3 R11, PT, PT, -R12, RZ, RZ ;  /* 0x000000ff0c0b7210 */ /* 0x000fc40007ffe1ff */
[----:B------:R-:W-:Y:S02]  /*1170*/  SHF.L.U32 R10, R9, R10, RZ ;  /* 0x0000000a090a7219 */ /* 0x000fe400000006ff */
[----:B------:R-:W-:Y:S02]  /*1180*/  FSETP.NEU.FTZ.AND P0, PT, R6, R7, PT ;  /* 0x000000070600720b */ /* 0x000fe40003f1d000 */
[----:B------:R-:W-:Y:S02]  /*1190*/  SEL R6, R11, RZ, P2 ;  /* 0x000000ff0b067207 */ /* 0x000fe40001000000 */
[----:B------:R-:W-:Y:S02]  /*11a0*/  ISETP.NE.AND P1, PT, R10, RZ, P1 ;  /* 0x000000ff0a00720c */ /* 0x000fe40000f25270 */
[----:B------:R-:W-:Y:S02]  /*11b0*/  SHF.R.U32.HI R6, RZ, R6, R9 ;  /* 0x00000006ff067219 */ /* 0x000fe40000011609 */
[----:B------:R-:W-:-:S02]  /*11c0*/  PLOP3.LUT P0, PT, P0, P1, PT, 0xf8, 0x8f ;  /* 0x00000000008f781c */ /* 0x000fc40000703f70 */
[----:B------:R-:W-:Y:S02]  /*11d0*/  SHF.R.U32.HI R10, RZ, 0x1, R6 ;  /* 0x00000001ff0a7819 */ /* 0x000fe40000011606 */
[----:B------:R-:W-:-:S04]  /*11e0*/  SEL R7, RZ, 0x1, !P0 ;  /* 0x00000001ff077807 */ /* 0x000fc80004000000 */
[----:B------:R-:W-:-:S04]  /*11f0*/  LOP3.LUT R7, R7, 0x1, R10, 0xf8, !PT ;  /* 0x0000000107077812 */ /* 0x000fc800078ef80a */
[----:B------:R-:W-:-:S05]  /*1200*/  LOP3.LUT R7, R7, R6, RZ, 0xc0, !PT ;  /* 0x0000000607077212 */ /* 0x000fca00078ec0ff */
[----:B------:R-:W-:-:S05]  /*1210*/  IMAD.IADD R10, R10, 0x1, R7 ;  /* 0x000000010a0a7824 */ /* 0x000fca00078e0207 */
[----:B------:R-:W-:Y:S01]  /*1220*/  LOP3.LUT R3, R10, R3, RZ, 0xfc, !PT ;  /* 0x000000030a037212 */ /* 0x000fe200078efcff */
[----:B------:R-:W-:Y:S06]  /*1230*/  BRA `(.L_x_36) ;  /* 0x0000000000107947 */ /* 0x000fec0003800000 */
.L_x_35:
[----:B------:R-:W-:-:S04]  /*1240*/  LOP3.LUT R3, R3, 0x80000000, RZ, 0xc0, !PT ;  /* 0x8000000003037812 */ /* 0x000fc800078ec0ff */
[----:B------:R-:W-:Y:S01]  /*1250*/  LOP3.LUT R3, R3, 0x7f800000, RZ, 0xfc, !PT ;  /* 0x7f80000003037812 */ /* 0x000fe200078efcff */
[----:B------:R-:W-:Y:S06]  /*1260*/  BRA `(.L_x_36) ;  /* 0x0000000000047947 */ /* 0x000fec0003800000 */
.L_x_34:
[----:B------:R-:W-:-:S07]  /*1270*/  LEA R3, R10, R3, 0x17 ;  /* 0x000000030a037211 */ /* 0x000fce00078eb8ff */
.L_x_36:
[----:B------:R-:W-:Y:S05]  /*1280*/  BSYNC.RECONVERGENT B2 ;  /* 0x0000000000027941 */ /* 0x000fea0003800200 */
.L_x_33:
[----:B------:R-:W-:Y:S05]  /*1290*/  BRA `(.L_x_37) ;  /* 0x0000000000207947 */ /* 0x000fea0003800000 */
.L_x_32:
[----:B------:R-:W-:-:S04]  /*12a0*/  LOP3.LUT R3, R3, 0x80000000, R6, 0x48, !PT ;  /* 0x8000000003037812 */ /* 0x000fc800078e4806 */
[----:B------:R-:W-:Y:S01]  /*12b0*/  LOP3.LUT R3, R3, 0x7f800000, RZ, 0xfc, !PT ;  /* 0x7f80000003037812 */ /* 0x000fe200078efcff */
[----:B------:R-:W-:Y:S06]  /*12c0*/  BRA `(.L_x_37) ;  /* 0x0000000000147947 */ /* 0x000fec0003800000 */
.L_x_31:
[----:B------:R-:W-:Y:S01]  /*12d0*/  LOP3.LUT R3, R3, 0x80000000, R6, 0x48, !PT ;  /* 0x8000000003037812 */ /* 0x000fe200078e4806 */
[----:B------:R-:W-:Y:S06]  /*12e0*/  BRA `(.L_x_37) ;  /* 0x00000000000c7947 */ /* 0x000fec0003800000 */
.L_x_30:
[----:B------:R-:W0:Y:S01]  /*12f0*/  MUFU.RSQ R3, -QNAN ;  /* 0xffc0000000037908 */ /* 0x000e220000001400 */
[----:B------:R-:W-:Y:S05]  /*1300*/  BRA `(.L_x_37) ;  /* 0x0000000000047947 */ /* 0x000fea0003800000 */
.L_x_29:
[----:B------:R-:W-:-:S07]  /*1310*/  FADD.FTZ R3, R6, R3 ;  /* 0x0000000306037221 */ /* 0x000fce0000010000 */
.L_x_37:
[----:B------:R-:W-:Y:S05]  /*1320*/  BSYNC.RECONVERGENT B1 ;  /* 0x0000000000017941 */ /* 0x000fea0003800200 */
.L_x_27:
[----:B------:R-:W-:-:S04]  /*1330*/  HFMA2 R9, -RZ, RZ, 0, 0 ;  /* 0x00000000ff097431 */ /* 0x000fc800000001ff */
[----:B0-----:R-:W-:Y:S05]  /*1340*/  RET.REL.NODEC R8 `(_Z18calculateVariancesPfPiS_S_ii) ;  /* 0xffffffec082c7950 */ /* 0x001fea0003c3ffff */
.L_x_38:
        /* <DEDUP_REMOVED lines=11> */
.L_x_62:


//--------------------- .text._Z14calculateMeansPfPiS_ii --------------------------
	.section	.text._Z14calculateMeansPfPiS_ii,"ax",@progbits
	.align	128
        .global         _Z14calculateMeansPfPiS_ii
        .type           _Z14calculateMeansPfPiS_ii,@function
        .size           _Z14calculateMeansPfPiS_ii,(.L_x_63 - _Z14calculateMeansPfPiS_ii)
        .other          _Z14calculateMeansPfPiS_ii,@"STO_CUDA_ENTRY STV_DEFAULT"
_Z14calculateMeansPfPiS_ii:
.text._Z14calculateMeansPfPiS_ii:
        /* <DEDUP_REMOVED lines=11> */
[----:B------:R-:W-:Y:S01]  /*00b0*/  HFMA2 R3, -RZ, RZ, 0, 0 ;  /* 0x00000000ff037431 */ /* 0x000fe200000001ff */
[----:B------:R-:W-:Y:S01]  /*00c0*/  CS2R R4, SRZ ;  /* 0x0000000000047805 */ /* 0x000fe2000001ff00 */
[----:B------:R-:W-:Y:S01]  /*00d0*/  IMAD.MOV.U32 R8, RZ, RZ, RZ ;  /* 0x000000ffff087224 */ /* 0x000fe200078e00ff */
[----:B------:R-:W1:Y:S01]  /*00e0*/  LDCU.64 UR10, c[0x0][0x358] ;  /* 0x00006b00ff0a77ac */ /* 0x000e620008000a00 */
[----:B0-----:R-:W-:-:S09]  /*00f0*/  UISETP.GE.AND UP0, UPT, UR5, 0x1, UPT ;  /* 0x000000010500788c */ /* 0x001fd2000bf06270 */
[----:B-1----:R-:W-:Y:S05]  /*0100*/  BRA.U !UP0, `(.L_x_39) ;  /* 0x0000000d08887547 */ /* 0x002fea000b800000 */
[----:B------:R-:W-:Y:S01]  /*0110*/  UISETP.GE.U32.AND UP1, UPT, UR5, 0x8, UPT ;  /* 0x000000080500788c */ /* 0x000fe2000bf26070 */
[----:B------:R-:W-:Y:S01]  /*0120*/  CS2R R4, SRZ ;  /* 0x0000000000047805 */ /* 0x000fe2000001ff00 */
[----:B------:R-:W-:Y:S01]  /*0130*/  ULOP3.LUT UR8, UR5, 0x7, URZ, 0xc0, !UPT ;  /* 0x0000000705087892 */ /* 0x000fe2000f8ec0ff */
[----:B------:R-:W-:Y:S02]  /*0140*/  CS2R R6, SRZ ;  /* 0x0000000000067805 */ /* 0x000fe4000001ff00 */
[----:B------:R-:W-:Y:S01]  /*0150*/  MOV R3, RZ ;  /* 0x000000ff00037202 */ /* 0x000fe20000000f00 */
[----:B------:R-:W-:-:S03]  /*0160*/  UISETP.NE.AND UP0, UPT, UR8, URZ, UPT ;  /* 0x000000ff0800728c */ /* 0x000fc6000bf05270 */
[----:B------:R-:W-:Y:S08]  /*0170*/  BRA.U !UP1, `(.L_x_40) ;  /* 0x0000000509cc7547 */ /* 0x000ff0000b800000 */
[----:B------:R-:W0:Y:S01]  /*0180*/  LDCU.64 UR6, c[0x0][0x388] ;  /* 0x00007100ff0677ac */ /* 0x000e220008000a00 */
[----:B------:R-:W1:Y:S01]  /*0190*/  LDC R8, c[0x0][0x39c] ;  /* 0x0000e700ff087b82 */ /* 0x000e620000000800 */
[C---:B------:R-:W-:Y:S01]  /*01a0*/  IADD3 R29, PT, PT, R13.reuse, UR4, R0 ;  /* 0x000000040d1d7c10 */ /* 0x040fe2000fffe000 */
[C-C-:B------:R-:W-:Y:S01]  /*01b0*/  IMAD R10, R13.reuse, 0x7, R2.reuse ;  /* 0x000000070d0a7824 */ /* 0x140fe200078e0202 */
[----:B------:R-:W-:Y:S01]  /*01c0*/  ULOP3.LUT UR5, UR5, 0x7ffffff8, URZ, 0xc0, !UPT ;  /* 0x7ffffff805057892 */ /* 0x000fe2000f8ec0ff */
[C-C-:B------:R-:W-:Y:S01]  /*01d0*/  IMAD R11, R13.reuse, 0x6, R2.reuse ;  /* 0x000000060d0b7824 */ /* 0x140fe200078e0202 */
[C---:B------:R-:W-:Y:S01]  /*01e0*/  LEA R9, R13.reuse, R2, 0x1 ;  /* 0x000000020d097211 */ /* 0x040fe200078e08ff */
[C-C-:B------:R-:W-:Y:S01]  /*01f0*/  IMAD R23, R13.reuse, 0x5, R2.reuse ;  /* 0x000000050d177824 */ /* 0x140fe200078e0202 */
[----:B------:R-:W-:Y:S01]  /*0200*/  MOV R4, RZ ;  /* 0x000000ff00047202 */ /* 0x000fe20000000f00 */
[----:B------:R-:W2:Y:S01]  /*0210*/  LDC.64 R14, c[0x0][0x380] ;  /* 0x0000e000ff0e7b82 */ /* 0x000ea20000000a00 */
[C-C-:B------:R-:W-:Y:S01]  /*0220*/  IMAD R25, R13.reuse, 0x4, R2.reuse ;  /* 0x000000040d197824 */ /* 0x140fe200078e0202 */
[----:B------:R-:W-:Y:S01]  /*0230*/  CS2R R6, SRZ ;  /* 0x0000000000067805 */ /* 0x000fe2000001ff00 */
[--C-:B------:R-:W-:Y:S01]  /*0240*/  IMAD R27, R13, 0x3, R2.reuse ;  /* 0x000000030d1b7824 */ /* 0x100fe200078e0202 */
[----:B------:R-:W-:Y:S01]  /*0250*/  MOV R5, UR5 ;  /* 0x0000000500057c02 */ /* 0x000fe20008000f00 */
[----:B------:R-:W-:Y:S01]  /*0260*/  IMAD.MOV.U32 R0, RZ, RZ, R2 ;  /* 0x000000ffff007224 */ /* 0x000fe200078e0002 */
[----:B------:R-:W-:-:S02]  /*0270*/  UIADD3 UR4, UPT, UPT, -UR5, URZ, URZ ;  /* 0x000000ff05047290 */ /* 0x000fc4000fffe1ff */
[----:B0-----:R-:W-:-:S04]  /*0280*/  UIADD3 UR6, UP1, UPT, UR6, 0x10, URZ ;  /* 0x0000001006067890 */ /* 0x001fc8000ff3e0ff */
[----:B------:R-:W-:Y:S02]  /*0290*/  UIADD3.X UR7, UPT, UPT, URZ, UR7, URZ, UP1, !UPT ;  /* 0x00000007ff077290 */ /* 0x000fe40008ffe4ff */
[----:B------:R-:W-:-:S04]  /*02a0*/  MOV R12, UR6 ;  /* 0x00000006000c7c02 */ /* 0x000fc80008000f00 */
[----:B------:R-:W-:-:S07]  /*02b0*/  IMAD.U32 R19, RZ, RZ, UR7 ;  /* 0x00000007ff137e24 */ /* 0x000fce000f8e00ff */
.L_x_41:
[----:B------:R-:W-:-:S05]  /*02c0*/  MOV R13, R19 ;  /* 0x00000013000d7202 */ /* 0x000fca0000000f00 */
[----:B------:R-:W3:Y:S04]  /*02d0*/  LDG.E R17, desc[UR10][R12.64+-0x10] ;  /* 0xfffff00a0c117981 */ /* 0x000ee8000c1e1900 */
[----:B------:R-:W4:Y:S04]  /*02e0*/  LDG.E R16, desc[UR10][R12.64+-0xc] ;  /* 0xfffff40a0c107981 */ /* 0x000f28000c1e1900 */
[----:B------:R-:W5:Y:S04]  /*02f0*/  LDG.E R26, desc[UR10][R12.64] ;  /* 0x0000000a0c1a7981 */ /* 0x000f68000c1e1900 */
[----:B------:R-:W5:Y:S04]  /*0300*/  LDG.E R22, desc[UR10][R12.64+-0x8] ;  /* 0xfffff80a0c167981 */ /* 0x000f68000c1e1900 */
[----:B------:R-:W5:Y:S01]  /*0310*/  LDG.E R24, desc[UR10][R12.64+-0x4] ;  /* 0xfffffc0a0c187981 */ /* 0x000f62000c1e1900 */
[----:B---3--:R-:W-:-:S02]  /*0320*/  ISETP.NE.AND P6, PT, R17, RZ, PT ;  /* 0x000000ff1100720c */ /* 0x008fc40003fc5270 */
[----:B----4-:R-:W-:-:S11]  /*0330*/  ISETP.NE.AND P0, PT, R16, RZ, PT ;  /* 0x000000ff1000720c */ /* 0x010fd60003f05270 */
[----:B--2---:R-:W-:-:S04]  /*0340*/  @!P6 IMAD.WIDE R18, R0, 0x4, R14 ;  /* 0x000000040012e825 */ /* 0x004fc800078e020e */
[--C-:B------:R-:W-:Y:S02]  /*0350*/  @P6 IMAD.WIDE R20, R0, 0x4, R14.reuse ;  /* 0x0000000400146825 */ /* 0x100fe400078e020e */
[----:B------:R-:W2:Y:S02]  /*0360*/  @!P6 LDG.E R18, desc[UR10][R18.64] ;  /* 0x0000000a1212e981 */ /* 0x000ea4000c1e1900 */
[----:B------:R-:W-:Y:S02]  /*0370*/  @P0 IMAD.WIDE R16, R29, 0x4, R14 ;  /* 0x000000041d100825 */ /* 0x000fe400078e020e */
[----:B------:R-:W3:Y:S01]  /*0380*/  @P6 LDG.E R21, desc[UR10][R20.64] ;  /* 0x0000000a14156981 */ /* 0x000ee2000c1e1900 */
[----:B-----5:R-:W-:-:S03]  /*0390*/  ISETP.NE.AND P3, PT, R26, RZ, PT ;  /* 0x000000ff1a00720c */ /* 0x020fc60003f65270 */
[----:B------:R-:W4:Y:S04]  /*03a0*/  LDG.E R26, desc[UR10][R12.64+0x4] ;  /* 0x0000040a0c1a7981 */ /* 0x000f28000c1e1900 */
[----:B------:R-:W5:Y:S01]  /*03b0*/  @P0 LDG.E R17, desc[UR10][R16.64] ;  /* 0x0000000a10110981 */ /* 0x000f62000c1e1900 */
[----:B------:R-:W-:Y:S02]  /*03c0*/  ISETP.NE.AND P1, PT, R22, RZ, PT ;  /* 0x000000ff1600720c */ /* 0x000fe40003f25270 */
[----:B------:R-:W-:Y:S01]  /*03d0*/  ISETP.NE.AND P2, PT, R24, RZ, PT ;  /* 0x000000ff1800720c */ /* 0x000fe20003f45270 */
[----:B--2---:R-:W-:-:S10]  /*03e0*/  @!P6 FADD R3, R3, R18 ;  /* 0x000000120303e221 */ /* 0x004fd40000000000 */
[----:B------:R-:W-:-:S04]  /*03f0*/  @P1 IMAD.WIDE R18, R9, 0x4, R14 ;  /* 0x0000000409121825 */ /* 0x000fc800078e020e */
[----:B---3--:R-:W-:Y:S02]  /*0400*/  @P6 FADD R4, R4, R21 ;  /* 0x0000001504046221 */ /* 0x008fe40000000000 */
[----:B------:R-:W2:Y:S01]  /*0410*/  @P1 LDG.E R19, desc[UR10][R18.64] ;  /* 0x0000000a12131981 */ /* 0x000ea2000c1e1900 */
[----:B----4-:R-:W-:Y:S01]  /*0420*/  ISETP.NE.AND P4, PT, R26, RZ, PT ;  /* 0x000000ff1a00720c */ /* 0x010fe20003f85270 */
[----:B------:R-:W-:Y:S02]  /*0430*/  @!P1 IMAD.WIDE R20, R9, 0x4, R14 ;  /* 0x0000000409149825 */ /* 0x000fe400078e020e */
[----:B------:R-:W3:Y:S02]  /*0440*/  LDG.E R26, desc[UR10][R12.64+0x8] ;  /* 0x0000080a0c1a7981 */ /* 0x000ee4000c1e1900 */
[----:B-----5:R-:W-:Y:S01]  /*0450*/  @P0 FADD R4, R4, R17 ;  /* 0x0000001104040221 */ /* 0x020fe20000000000 */
[--C-:B------:R-:W-:Y:S01]  /*0460*/  @!P0 IMAD.WIDE R16, R29, 0x4, R14.reuse ;  /* 0x000000041d108825 */ /* 0x100fe200078e020e */
[----:B------:R0:W4:Y:S04]  /*0470*/  @!P1 LDG.E R28, desc[UR10][R20.64] ;  /* 0x0000000a141c9981 */ /* 0x000128000c1e1900 */
[----:B------:R5:W4:Y:S01]  /*0480*/  @!P0 LDG.E R22, desc[UR10][R16.64] ;  /* 0x0000000a10168981 */ /* 0x000b22000c1e1900 */
[----:B0-----:R-:W-:-:S05]  /*0490*/  @P2 IMAD.WIDE R20, R27, 0x4, R14 ;  /* 0x000000041b142825 */ /* 0x001fca00078e020e */
[----:B------:R0:W4:Y:S01]  /*04a0*/  @P2 LDG.E R24, desc[UR10][R20.64] ;  /* 0x0000000a14182981 */ /* 0x000122000c1e1900 */
[----:B-----5:R-:W-:-:S04]  /*04b0*/  @!P2 IMAD.WIDE R16, R27, 0x4, R14 ;  /* 0x000000041b10a825 */ /* 0x020fc800078e020e */
[----:B0-----:R-:W-:-:S06]  /*04c0*/  @!P3 IMAD.WIDE R20, R25, 0x4, R14 ;  /* 0x000000041914b825 */ /* 0x001fcc00078e020e */
[----:B------:R-:W5:Y:S01]  /*04d0*/  @!P3 LDG.E R20, desc[UR10][R20.64] ;  /* 0x0000000a1414b981 */ /* 0x000f62000c1e1900 */
[----:B--2---:R-:W-:Y:S01]  /*04e0*/  @P1 FADD R4, R4, R19 ;  /* 0x0000001304041221 */ /* 0x004fe20000000000 */
[----:B------:R-:W-:Y:S01]  /*04f0*/  @P3 IMAD.WIDE R18, R25, 0x4, R14 ;  /* 0x0000000419123825 */ /* 0x000fe200078e020e */
[----:B---3--:R-:W-:Y:S02]  /*0500*/  ISETP.NE.AND P5, PT, R26, RZ, PT ;  /* 0x000000ff1a00720c */ /* 0x008fe40003fa5270 */
[----:B------:R-:W2:Y:S04]  /*0510*/  LDG.E R26, desc[UR10][R12.64+0xc] ;  /* 0x00000c0a0c1a7981 */ /* 0x000ea8000c1e1900 */
[----:B------:R-:W3:Y:S01]  /*0520*/  @P3 LDG.E R19, desc[UR10][R18.64] ;  /* 0x0000000a12133981 */ /* 0x000ee2000c1e1900 */
[----:B----4-:R-:W-:-:S03]  /*0530*/  @!P0 FADD R3, R3, R22 ;  /* 0x0000001603038221 */ /* 0x010fc60000000000 */
[----:B------:R0:W4:Y:S02]  /*0540*/  @!P2 LDG.E R22, desc[UR10][R16.64] ;  /* 0x0000000a1016a981 */ /* 0x000124000c1e1900 */
[----:B0-----:R-:W-:-:S04]  /*0550*/  @P4 IMAD.WIDE R16, R23, 0x4, R14 ;  /* 0x0000000417104825 */ /* 0x001fc800078e020e */
[----:B------:R-:W-:Y:S02]  /*0560*/  @P2 FADD R4, R4, R24 ;  /* 0x0000001804042221 */ /* 0x000fe40000000000 */
[----:B------:R0:W5:Y:S01]  /*0570*/  @P4 LDG.E R24, desc[UR10][R16.64] ;  /* 0x0000000a10184981 */ /* 0x000162000c1e1900 */
[----:B------:R-:W-:Y:S01]  /*0580*/  @!P6 IADD3 R7, PT, PT, R7, 0x1, RZ ;  /* 0x000000010707e810 */ /* 0x000fe20007ffe0ff */
[----:B------:R-:W-:Y:S02]  /*0590*/  @P6 VIADD R6, R6, 0x1 ;  /* 0x0000000106066836 */ /* 0x000fe40000000000 */
[----:B------:R-:W-:Y:S01]  /*05a0*/  @!P1 FADD R3, R3, R28 ;  /* 0x0000001c03039221 */ /* 0x000fe20000000000 */
[----:B0-----:R-:W-:Y:S01]  /*05b0*/  @P5 IMAD.WIDE R16, R11, 0x4, R14 ;  /* 0x000000040b105825 */ /* 0x001fe200078e020e */
[----:B--2---:R-:W-:-:S03]  /*05c0*/  ISETP.NE.AND P6, PT, R26, RZ, PT ;  /* 0x000000ff1a00720c */ /* 0x004fc60003fc5270 */
[----:B---3--:R-:W-:Y:S01]  /*05d0*/  @P3 FADD R4, R4, R19 ;  /* 0x0000001304043221 */ /* 0x008fe20000000000 */
[----:B------:R-:W-:-:S04]  /*05e0*/  @!P4 IMAD.WIDE R18, R23, 0x4, R14 ;  /* 0x000000041712c825 */ /* 0x000fc800078e020e */
[----:B----4-:R-:W-:Y:S02]  /*05f0*/  @!P2 FADD R3, R3, R22 ;  /* 0x000000160303a221 */ /* 0x010fe40000000000 */
[----:B------:R0:W2:Y:S02]  /*0600*/  @!P4 LDG.E R22, desc[UR10][R18.64] ;  /* 0x0000000a1216c981 */ /* 0x0000a4000c1e1900 */
[----:B-----5:R-:W-:Y:S01]  /*0610*/  @!P3 FADD R3, R3, R20 ;  /* 0x000000140303b221 */ /* 0x020fe20000000000 */
[----:B------:R-:W-:-:S06]  /*0620*/  @!P6 IMAD.WIDE R20, R10, 0x4, R14 ;  /* 0x000000040a14e825 */ /* 0x000fcc00078e020e */
[----:B------:R-:W3:Y:S01]  /*0630*/  @!P6 LDG.E R20, desc[UR10][R20.64] ;  /* 0x0000000a1414e981 */ /* 0x000ee2000c1e1900 */
[----:B0-----:R-:W-:-:S04]  /*0640*/  @!P5 IMAD.WIDE R18, R11, 0x4, R14 ;  /* 0x000000040b12d825 */ /* 0x001fc800078e020e */
[----:B------:R-:W-:Y:S02]  /*0650*/  @P4 FADD R4, R4, R24 ;  /* 0x0000001804044221 */ /* 0x000fe40000000000 */
[----:B------:R0:W4:Y:S04]  /*0660*/  @P5 LDG.E R24, desc[UR10][R16.64] ;  /* 0x0000000a10185981 */ /* 0x000128000c1e1900 */
[----:B------:R5:W3:Y:S01]  /*0670*/  @!P5 LDG.E R26, desc[UR10][R18.64] ;  /* 0x0000000a121ad981 */ /* 0x000ae2000c1e1900 */
[----:B0-----:R-:W-:-:S05]  /*0680*/  @P6 IMAD.WIDE R16, R10, 0x4, R14 ;  /* 0x000000040a106825 */ /* 0x001fca00078e020e */
[----:B------:R-:W3:Y:S01]  /*0690*/  @P6 LDG.E R28, desc[UR10][R16.64] ;  /* 0x0000000a101c6981 */ /* 0x000ee2000c1e1900 */
[----:B------:R-:W-:Y:S02]  /*06a0*/  @!P0 IADD3 R7, PT, PT, R7, 0x1, RZ ;  /* 0x0000000107078810 */ /* 0x000fe40007ffe0ff */
[----:B------:R-:W-:Y:S02]  /*06b0*/  @P0 IADD3 R6, PT, PT, R6, 0x1, RZ ;  /* 0x0000000106060810 */ /* 0x000fe40007ffe0ff */
[----:B------:R-:W-:Y:S02]  /*06c0*/  @!P1 IADD3 R7, PT, PT, R7, 0x1, RZ ;  /* 0x0000000107079810 */ /* 0x000fe40007ffe0ff */
[----:B------:R-:W-:Y:S02]  /*06d0*/  @P1 IADD3 R6, PT, PT, R6, 0x1, RZ ;  /* 0x0000000106061810 */ /* 0x000fe40007ffe0ff */
[----:B------:R-:W-:Y:S02]  /*06e0*/  @!P2 IADD3 R7, PT, PT, R7, 0x1, RZ ;  /* 0x000000010707a810 */ /* 0x000fe40007ffe0ff */
[----:B------:R-:W-:Y:S01]  /*06f0*/  @P2 IADD3 R6, PT, PT, R6, 0x1, RZ ;  /* 0x0000000106062810 */ /* 0x000fe20007ffe0ff */
[----:B------:R-:W-:-:S02]  /*0700*/  UIADD3 UR4, UPT, UPT, UR4, 0x8, URZ ;  /* 0x0000000804047890 */ /* 0x000fc4000fffe0ff */
[----:B------:R-:W-:Y:S01]  /*0710*/  @!P3 VIADD R7, R7, 0x1 ;  /* 0x000000010707b836 */ /* 0x000fe20000000000 */
[----:B------:R-:W-:Y:S01]  /*0720*/  @P3 IADD3 R6, PT, PT, R6, 0x1, RZ ;  /* 0x0000000106063810 */ /* 0x000fe20007ffe0ff */
[----:B------:R-:W-:Y:S01]  /*0730*/  UISETP.NE.AND UP1, UPT, UR4, URZ, UPT ;  /* 0x000000ff0400728c */ /* 0x000fe2000bf25270 */
[----:B------:R-:W-:Y:S02]  /*0740*/  IADD3 R12, P0, PT, R12, 0x20, RZ ;  /* 0x000000200c0c7810 */ /* 0x000fe40007f1e0ff */
[----:B------:R-:W-:Y:S01]  /*0750*/  @!P4 IADD3 R7, PT, PT, R7, 0x1, RZ ;  /* 0x000000010707c810 */ /* 0x000fe20007ffe0ff */
[----:B------:R-:W-:Y:S02]  /*0760*/  @P4 VIADD R6, R6, 0x1 ;  /* 0x0000000106064836 */ /* 0x000fe40000000000 */
[----:B-----5:R-:W-:Y:S01]  /*0770*/  IMAD.X R19, RZ, RZ, R13, P0 ;  /* 0x000000ffff137224 */ /* 0x020fe200000e060d */
[----:B------:R-:W-:Y:S01]  /*0780*/  @!P5 IADD3 R7, PT, PT, R7, 0x1, RZ ;  /* 0x000000010707d810 */ /* 0x000fe20007ffe0ff */
[----:B-1----:R-:W-:Y:S01]  /*0790*/  IMAD.MOV.U32 R13, RZ, RZ, R8 ;  /* 0x000000ffff0d7224 */ /* 0x002fe200078e0008 */
[----:B------:R-:W-:-:S03]  /*07a0*/  @P5 IADD3 R6, PT, PT, R6, 0x1, RZ ;  /* 0x0000000106065810 */ /* 0x000fc60007ffe0ff */
[C---:B------:R-:W-:Y:S01]  /*07b0*/  IMAD R0, R13.reuse, 0x8, R0 ;  /* 0x000000080d007824 */ /* 0x040fe200078e0200 */
[C---:B------:R-:W-:Y:S01]  /*07c0*/  LEA R29, R13.reuse, R29, 0x3 ;  /* 0x0000001d0d1d7211 */ /* 0x040fe200078e18ff */
[C---:B------:R-:W-:Y:S01]  /*07d0*/  IMAD R23, R13.reuse, 0x8, R23 ;  /* 0x000000080d177824 */ /* 0x040fe200078e0217 */
[C---:B------:R-:W-:Y:S01]  /*07e0*/  LEA R9, R13.reuse, R9, 0x3 ;  /* 0x000000090d097211 */ /* 0x040fe200078e18ff */
[C---:B------:R-:W-:Y:S01]  /*07f0*/  IMAD R11, R13.reuse, 0x8, R11 ;  /* 0x000000080d0b7824 */ /* 0x040fe200078e020b */
[----:B------:R-:W-:Y:S01]  /*0800*/  LEA R27, R13, R27, 0x3 ;  /* 0x0000001b0d1b7211 */ /* 0x000fe200078e18ff */
[----:B------:R-:W-:Y:S01]  /*0810*/  @!P6 VIADD R7, R7, 0x1 ;  /* 0x000000010707e836 */ /* 0x000fe20000000000 */
[C---:B------:R-:W-:Y:S02]  /*0820*/  LEA R25, R13.reuse, R25, 0x3 ;  /* 0x000000190d197211 */ /* 0x040fe400078e18ff */
[----:B------:R-:W-:Y:S02]  /*0830*/  LEA R10, R13, R10, 0x3 ;  /* 0x0000000a0d0a7211 */ /* 0x000fe400078e18ff */
[----:B------:R-:W-:Y:S01]  /*0840*/  @P6 IADD3 R6, PT, PT, R6, 0x1, RZ ;  /* 0x0000000106066810 */ /* 0x000fe20007ffe0ff */
[----:B--2---:R-:W-:Y:S01]  /*0850*/  @!P4 FADD R3, R3, R22 ;  /* 0x000000160303c221 */ /* 0x004fe20000000000 */
[----:B----4-:R-:W-:-:S03]  /*0860*/  @P5 FADD R4, R4, R24 ;  /* 0x0000001804045221 */ /* 0x010fc60000000000 */
[----:B---3--:R-:W-:-:S04]  /*0870*/  @!P5 FADD R3, R3, R26 ;  /* 0x0000001a0303d221 */ /* 0x008fc80000000000 */
[----:B------:R-:W-:Y:S01]  /*0880*/  @!P6 FADD R3, R3, R20 ;  /* 0x000000140303e221 */ /* 0x000fe20000000000 */
[----:B------:R-:W-:Y:S01]  /*0890*/  @P6 FADD R4, R4, R28 ;  /* 0x0000001c04046221 */ /* 0x000fe20000000000 */
[----:B------:R-:W-:Y:S06]  /*08a0*/  BRA.U UP1, `(.L_x_41) ;  /* 0xfffffff901847547 */ /* 0x000fec000b83ffff */
.L_x_40:
[----:B------:R-:W-:Y:S05]  /*08b0*/  BRA.U !UP0, `(.L_x_42) ;  /* 0x0000000508947547 */ /* 0x000fea000b800000 */
[----:B------:R-:W0:Y:S01]  /*08c0*/  LDCU UR4, c[0x0][0x398] ;  /* 0x00007300ff0477ac */ /* 0x000e220008000800 */
[----:B------:R-:W-:Y:S02]  /*08d0*/  UISETP.GE.U32.AND UP0, UPT, UR8, 0x4, UPT ;  /* 0x000000040800788c */ /* 0x000fe4000bf06070 */
[----:B0-----:R-:W-:-:S04]  /*08e0*/  ULOP3.LUT UR5, UR4, 0x3, URZ, 0xc0, !UPT ;  /* 0x0000000304057892 */ /* 0x001fc8000f8ec0ff */
[----:B------:R-:W-:-:S03]  /*08f0*/  UISETP.NE.AND UP1, UPT, UR5, URZ, UPT ;  /* 0x000000ff0500728c */ /* 0x000fc6000bf25270 */
[----:B------:R-:W-:Y:S08]  /*0900*/  BRA.U !UP0, `(.L_x_43) ;  /* 0x0000000108cc7547 */ /* 0x000ff0000b800000 */
[----:B------:R-:W0:Y:S02]  /*0910*/  LDC.64 R8, c[0x0][0x388] ;  /* 0x0000e200ff087b82 */ /* 0x000e240000000a00 */
[----:B0-----:R-:W-:-:S06]  /*0920*/  IMAD.WIDE.U32 R10, R5, 0x4, R8 ;  /* 0x00000004050a7825 */ /* 0x001fcc00078e0008 */
[----:B------:R-:W0:Y:S01]  /*0930*/  LDC.64 R8, c[0x0][0x380] ;  /* 0x0000e000ff087b82 */ /* 0x000e220000000a00 */
[----:B------:R-:W2:Y:S04]  /*0940*/  LDG.E R15, desc[UR10][R10.64] ;  /* 0x0000000a0a0f7981 */ /* 0x000ea8000c1e1900 */
[----:B------:R-:W3:Y:S04]  /*0950*/  LDG.E R0, desc[UR10][R10.64+0x4] ;  /* 0x0000040a0a007981 */ /* 0x000ee8000c1e1900 */
[----:B------:R-:W4:Y:S04]  /*0960*/  LDG.E R12, desc[UR10][R10.64+0x8] ;  /* 0x0000080a0a0c7981 */ /* 0x000f28000c1e1900 */
[----:B------:R-:W5:Y:S01]  /*0970*/  LDG.E R14, desc[UR10][R10.64+0xc] ;  /* 0x00000c0a0a0e7981 */ /* 0x000f62000c1e1900 */
[C---:B------:R-:W-:Y:S01]  /*0980*/  IADD3 R17, PT, PT, R5.reuse, 0x1, RZ ;  /* 0x0000000105117810 */ /* 0x040fe20007ffe0ff */
[C---:B------:R-:W-:Y:S01]  /*0990*/  IMAD R25, R5.reuse, R13, R2 ;  /* 0x0000000d05197224 */ /* 0x040fe200078e0202 */
[----:B------:R-:W-:-:S03]  /*09a0*/  IADD3 R21, PT, PT, R5, 0x2, RZ ;  /* 0x0000000205157810 */ /* 0x000fc60007ffe0ff */
[-CC-:B------:R-:W-:Y:S02]  /*09b0*/  IMAD R17, R17, R13.reuse, R2.reuse ;  /* 0x0000000d11117224 */ /* 0x180fe400078e0202 */
[----:B------:R-:W-:Y:S02]  /*09c0*/  VIADD R27, R5, 0x3 ;  /* 0x00000003051b7836 */ /* 0x000fe40000000000 */
[-CC-:B------:R-:W-:Y:S02]  /*09d0*/  IMAD R21, R21, R13.reuse, R2.reuse ;  /* 0x0000000d15157224 */ /* 0x180fe400078e0202 */
[----:B------:R-:W-:Y:S01]  /*09e0*/  IMAD R27, R27, R13, R2 ;  /* 0x0000000d1b1b7224 */ /* 0x000fe200078e0202 */
[----:B--2---:R-:W-:Y:S02]  /*09f0*/  ISETP.NE.AND P0, PT, R15, RZ, PT ;  /* 0x000000ff0f00720c */ /* 0x004fe40003f05270 */
[----:B---3--:R-:W-:Y:S02]  /*0a00*/  ISETP.NE.AND P1, PT, R0, RZ, PT ;  /* 0x000000ff0000720c */ /* 0x008fe40003f25270 */
[----:B----4-:R-:W-:-:S02]  /*0a10*/  ISETP.NE.AND P2, PT, R12, RZ, PT ;  /* 0x000000ff0c00720c */ /* 0x010fc40003f45270 */
[----:B-----5:R-:W-:-:S07]  /*0a20*/  ISETP.NE.AND P3, PT, R14, RZ, PT ;  /* 0x000000ff0e00720c */ /* 0x020fce0003f65270 */
[----:B0-----:R-:W-:-:S04]  /*0a30*/  @P0 IMAD.WIDE R18, R25, 0x4, R8 ;  /* 0x0000000419120825 */ /* 0x001fc800078e0208 */
[--C-:B------:R-:W-:Y:S01]  /*0a40*/  @!P0 IMAD.WIDE R24, R25, 0x4, R8.reuse ;  /* 0x0000000419188825 */ /* 0x100fe200078e0208 */
[----:B------:R0:W2:Y:S03]  /*0a50*/  @P0 LDG.E R23, desc[UR10][R18.64] ;  /* 0x0000000a12170981 */ /* 0x0000a6000c1e1900 */
[C-C-:B------:R-:W-:Y:S02]  /*0a60*/  @P1 IMAD.WIDE R14, R17.reuse, 0x4, R8.reuse ;  /* 0x00000004110e1825 */ /* 0x140fe400078e0208 */
[----:B------:R-:W3:Y:S02]  /*0a70*/  @!P0 LDG.E R24, desc[UR10][R24.64] ;  /* 0x0000000a18188981 */ /* 0x000ee4000c1e1900 */
[--C-:B------:R-:W-:Y:S02]  /*0a80*/  @!P1 IMAD.WIDE R16, R17, 0x4, R8.reuse ;  /* 0x0000000411109825 */ /* 0x100fe400078e0208 */
[----:B------:R-:W4:Y:S02]  /*0a90*/  @P1 LDG.E R15, desc[UR10][R14.64] ;  /* 0x0000000a0e0f1981 */ /* 0x000f24000c1e1900 */
[----:B------:R-:W-:-:S02]  /*0aa0*/  @P2 IMAD.WIDE R10, R21, 0x4, R8 ;  /* 0x00000004150a2825 */ /* 0x000fc400078e0208 */
[----:B------:R-:W5:Y:S02]  /*0ab0*/  @!P1 LDG.E R16, desc[UR10][R16.64] ;  /* 0x0000000a10109981 */ /* 0x000f64000c1e1900 */
[--C-:B0-----:R-:W-:Y:S02]  /*0ac0*/  @!P2 IMAD.WIDE R18, R21, 0x4, R8.reuse ;  /* 0x000000041512a825 */ /* 0x101fe400078e0208 */
[----:B------:R-:W5:Y:S02]  /*0ad0*/  @P2 LDG.E R11, desc[UR10][R10.64] ;  /* 0x0000000a0a0b2981 */ /* 0x000f64000c1e1900 */
[C-C-:B------:R-:W-:Y:S02]  /*0ae0*/  @P3 IMAD.WIDE R20, R27.reuse, 0x4, R8.reuse ;  /* 0x000000041b143825 */ /* 0x140fe400078e0208 */
[----:B------:R-:W5:Y:S02]  /*0af0*/  @!P2 LDG.E R18, desc[UR10][R18.64] ;  /* 0x0000000a1212a981 */ /* 0x000f64000c1e1900 */
[----:B------:R-:W-:-:S02]  /*0b00*/  @!P3 IMAD.WIDE R8, R27, 0x4, R8 ;  /* 0x000000041b08b825 */ /* 0x000fc400078e0208 */
[----:B------:R-:W5:Y:S04]  /*0b10*/  @P3 LDG.E R21, desc[UR10][R20.64] ;  /* 0x0000000a14153981 */ /* 0x000f68000c1e1900 */
[----:B------:R-:W5:Y:S01]  /*0b20*/  @!P3 LDG.E R8, desc[UR10][R8.64] ;  /* 0x0000000a0808b981 */ /* 0x000f62000c1e1900 */
[----:B------:R-:W-:Y:S02]  /*0b30*/  @P0 IADD3 R6, PT, PT, R6, 0x1, RZ ;  /* 0x0000000106060810 */ /* 0x000fe40007ffe0ff */
[----:B------:R-:W-:-:S03]  /*0b40*/  @!P0 IADD3 R7, PT, PT, R7, 0x1, RZ ;  /* 0x0000000107078810 */ /* 0x000fc60007ffe0ff */
[----:B------:R-:W-:Y:S01]  /*0b50*/  @P1 VIADD R6, R6, 0x1 ;  /* 0x0000000106061836 */ /* 0x000fe20000000000 */
[----:B------:R-:W-:-:S04]  /*0b60*/  @!P1 IADD3 R7, PT, PT, R7, 0x1, RZ ;  /* 0x0000000107079810 */ /* 0x000fc80007ffe0ff */
[----:B------:R-:W-:Y:S01]  /*0b70*/  @P2 IADD3 R6, PT, PT, R6, 0x1, RZ ;  /* 0x0000000106062810 */ /* 0x000fe20007ffe0ff */
[----:B------:R-:W-:Y:S01]  /*0b80*/  @!P2 VIADD R7, R7, 0x1 ;  /* 0x000000010707a836 */ /* 0x000fe20000000000 */
[----:B------:R-:W-:Y:S02]  /*0b90*/  IADD3 R5, PT, PT, R5, 0x4, RZ ;  /* 0x0000000405057810 */ /* 0x000fe40007ffe0ff */
[----:B------:R-:W-:Y:S01]  /*0ba0*/  @P3 IADD3 R6, PT, PT, R6, 0x1, RZ ;  /* 0x0000000106063810 */ /* 0x000fe20007ffe0ff */
[----:B------:R-:W-:Y:S02]  /*0bb0*/  @!P3 VIADD R7, R7, 0x1 ;  /* 0x000000010707b836 */ /* 0x000fe40000000000 */
[----:B--2---:R-:W-:Y:S01]  /*0bc0*/  @P0 FADD R4, R4, R23 ;  /* 0x0000001704040221 */ /* 0x004fe20000000000 */
[----:B---3--:R-:W-:-:S03]  /*0bd0*/  @!P0 FADD R3, R3, R24 ;  /* 0x0000001803038221 */ /* 0x008fc60000000000 */
[----:B----4-:R-:W-:Y:S01]  /*0be0*/  @P1 FADD R4, R4, R15 ;  /* 0x0000000f04041221 */ /* 0x010fe20000000000 */
[----:B-----5:R-:W-:-:S03]  /*0bf0*/  @!P1 FADD R3, R3, R16 ;  /* 0x0000001003039221 */ /* 0x020fc60000000000 */
[----:B------:R-:W-:Y:S01]  /*0c00*/  @P2 FADD R4, R4, R11 ;  /* 0x0000000b04042221 */ /* 0x000fe20000000000 */
[----:B------:R-:W-:-:S03]  /*0c10*/  @!P2 FADD R3, R3, R18 ;  /* 0x000000120303a221 */ /* 0x000fc60000000000 */
[----:B------:R-:W-:Y:S01]  /*0c20*/  @P3 FADD R4, R4, R21 ;  /* 0x0000001504043221 */ /* 0x000fe20000000000 */
[----:B------:R-:W-:-:S07]  /*0c30*/  @!P3 FADD R3, R3, R8 ;  /* 0x000000080303b221 */ /* 0x000fce0000000000 */
.L_x_43:
[----:B------:R-:W-:Y:S05]  /*0c40*/  BRA.U !UP1, `(.L_x_42) ;  /* 0x0000000109b07547 */ /* 0x000fea000b800000 */
[----:B------:R-:W-:Y:S02]  /*0c50*/  UISETP.NE.AND UP0, UPT, UR5, 0x1, UPT ;  /* 0x000000010500788c */ /* 0x000fe4000bf05270 */
[----:B------:R-:W-:-:S04]  /*0c60*/  ULOP3.LUT UR4, UR4, 0x1, URZ, 0xc0, !UPT ;  /* 0x0000000104047892 */ /* 0x000fc8000f8ec0ff */
[----:B------:R-:W-:-:S03]  /*0c70*/  UISETP.NE.U32.AND UP1, UPT, UR4, 0x1, UPT ;  /* 0x000000010400788c */ /* 0x000fc6000bf25070 */
[----:B------:R-:W-:Y:S08]  /*0c80*/  BRA.U !UP0, `(.L_x_44) ;  /* 0x00000001086c7547 */ /* 0x000ff0000b800000 */
[----:B------:R-:W0:Y:S08]  /*0c90*/  LDC.64 R8, c[0x0][0x388] ;  /* 0x0000e200ff087b82 */ /* 0x000e300000000a00 */
[----:B------:R-:W1:Y:S01]  /*0ca0*/  LDC.64 R10, c[0x0][0x380] ;  /* 0x0000e000ff0a7b82 */ /* 0x000e620000000a00 */
[----:B0-----:R-:W-:-:S05]  /*0cb0*/  IMAD.WIDE.U32 R8, R5, 0x4, R8 ;  /* 0x0000000405087825 */ /* 0x001fca00078e0008 */
[----:B------:R-:W2:Y:S04]  /*0cc0*/  LDG.E R12, desc[UR10][R8.64] ;  /* 0x0000000a080c7981 */ /* 0x000ea8000c1e1900 */
[----:B------:R-:W3:Y:S01]  /*0cd0*/  LDG.E R0, desc[UR10][R8.64+0x4] ;  /* 0x0000040a08007981 */ /* 0x000ee2000c1e1900 */
[C---:B------:R-:W-:Y:S01]  /*0ce0*/  IADD3 R19, PT, PT, R5.reuse, 0x1, RZ ;  /* 0x0000000105137810 */ /* 0x040fe20007ffe0ff */
[----:B------:R-:W-:-:S04]  /*0cf0*/  IMAD R17, R5, R13, R2 ;  /* 0x0000000d05117224 */ /* 0x000fc800078e0202 */
[----:B------:R-:W-:Y:S01]  /*0d00*/  IMAD R19, R19, R13, R2 ;  /* 0x0000000d13137224 */ /* 0x000fe200078e0202 */
[----:B--2---:R-:W-:Y:S02]  /*0d10*/  ISETP.NE.AND P0, PT, R12, RZ, PT ;  /* 0x000000ff0c00720c */ /* 0x004fe40003f05270 */
[----:B---3--:R-:W-:-:S11]  /*0d20*/  ISETP.NE.AND P1, PT, R0, RZ, PT ;  /* 0x000000ff0000720c */ /* 0x008fd60003f25270 */
[----:B-1----:R-:W-:-:S04]  /*0d30*/  @P0 IMAD.WIDE R14, R17, 0x4, R10 ;  /* 0x00000004110e0825 */ /* 0x002fc800078e020a */
[--C-:B------:R-:W-:Y:S02]  /*0d40*/  @!P0 IMAD.WIDE R16, R17, 0x4, R10.reuse ;  /* 0x0000000411108825 */ /* 0x100fe400078e020a */
[----:B------:R-:W2:Y:S02]  /*0d50*/  @P0 LDG.E R15, desc[UR10][R14.64] ;  /* 0x0000000a0e0f0981 */ /* 0x000ea4000c1e1900 */
[C-C-:B------:R-:W-:Y:S02]  /*0d60*/  @P1 IMAD.WIDE R8, R19.reuse, 0x4, R10.reuse ;  /* 0x0000000413081825 */ /* 0x140fe400078e020a */
[----:B------:R-:W3:Y:S02]  /*0d70*/  @!P0 LDG.E R16, desc[UR10][R16.64] ;  /* 0x0000000a10108981 */ /* 0x000ee4000c1e1900 */
[----:B------:R-:W-:Y:S02]  /*0d80*/  @!P1 IMAD.WIDE R10, R19, 0x4, R10 ;  /* 0x00000004130a9825 */ /* 0x000fe400078e020a */
[----:B------:R-:W4:Y:S04]  /*0d90*/  @P1 LDG.E R9, desc[UR10][R8.64] ;  /* 0x0000000a08091981 */ /* 0x000f28000c1e1900 */
[----:B------:R-:W5:Y:S01]  /*0da0*/  @!P1 LDG.E R10, desc[UR10][R10.64] ;  /* 0x0000000a0a0a9981 */ /* 0x000f62000c1e1900 */
[----:B------:R-:W-:Y:S01]  /*0db0*/  @P0 IADD3 R6, PT, PT, R6, 0x1, RZ ;  /* 0x0000000106060810 */ /* 0x000fe20007ffe0ff */
[----:B------:R-:W-:Y:S01]  /*0dc0*/  @!P0 VIADD R7, R7, 0x1 ;  /* 0x0000000107078836 */ /* 0x000fe20000000000 */
[----:B------:R-:W-:-:S02]  /*0dd0*/  IADD3 R5, PT, PT, R5, 0x2, RZ ;  /* 0x0000000205057810 */ /* 0x000fc40007ffe0ff */
[----:B------:R-:W-:Y:S01]  /*0de0*/  @P1 IADD3 R6, PT, PT, R6, 0x1, RZ ;  /* 0x0000000106061810 */ /* 0x000fe20007ffe0ff */
[----:B------:R-:W-:Y:S02]  /*0df0*/  @!P1 VIADD R7, R7, 0x1 ;  /* 0x0000000107079836 */ /* 0x000fe40000000000 */
[----:B--2---:R-:W-:Y:S01]  /*0e00*/  @P0 FADD R4, R4, R15 ;  /* 0x0000000f04040221 */ /* 0x004fe20000000000 */
[----:B---3--:R-:W-:-:S03]  /*0e10*/  @!P0 FADD R3, R3, R16 ;  /* 0x0000001003038221 */ /* 0x008fc60000000000 */
[----:B----4-:R-:W-:Y:S01]  /*0e20*/  @P1 FADD R4, R4, R9 ;  /* 0x0000000904041221 */ /* 0x010fe20000000000 */
[----:B-----5:R-:W-:-:S07]  /*0e30*/  @!P1 FADD R3, R3, R10 ;  /* 0x0000000a03039221 */ /* 0x020fce0000000000 */
.L_x_44:
        /* <DEDUP_REMOVED lines=9> */
[--C-:B---3--:R-:W-:Y:S01]  /*0ed0*/  @P0 FADD R4, R4, R10.reuse ;  /* 0x0000000a04040221 */ /* 0x108fe20000000000 */
[----:B------:R-:W-:Y:S01]  /*0ee0*/  @!P0 FADD R3, R3, R10 ;  /* 0x0000000a03038221 */ /* 0x000fe20000000000 */
[----:B------:R-:W-:Y:S02]  /*0ef0*/  @P0 IADD3 R6, PT, PT, R6, 0x1, RZ ;  /* 0x0000000106060810 */ /* 0x000fe40007ffe0ff */
[----:B------:R-:W-:-:S07]  /*0f00*/  @!P0 IADD3 R7, PT, PT, R7, 0x1, RZ ;  /* 0x0000000107078810 */ /* 0x000fce0007ffe0ff */
.L_x_42:
[----:B------:R-:W-:Y:S02]  /*0f10*/  I2FP.F32.S32 R8, R7 ;  /* 0x0000000700087245 */ /* 0x000fe40000201400 */
[----:B------:R-:W-:-:S07]  /*0f20*/  I2FP.F32.S32 R5, R6 ;  /* 0x0000000600057245 */ /* 0x000fce0000201400 */
.L_x_39:
[----:B------:R-:W0:Y:S01]  /*0f30*/  MUFU.RCP R7, R8 ;  /* 0x0000000800077308 */ /* 0x000e220000001000 */
[----:B------:R-:W-:Y:S07]  /*0f40*/  BSSY.RECONVERGENT B0, `(.L_x_45) ;  /* 0x000000c000007945 */ /* 0x000fee0003800200 */
[----:B------:R-:W1:Y:S01]  /*0f50*/  FCHK P0, R3, R8 ;  /* 0x0000000803007302 */ /* 0x000e620000000000 */
[----:B0-----:R-:W-:-:S04]  /*0f60*/  FFMA R0, R7, -R8, 1 ;  /* 0x3f80000007007423 */ /* 0x001fc80000000808 */
[----:B------:R-:W-:-:S04]  /*0f70*/  FFMA R0, R7, R0, R7 ;  /* 0x0000000007007223 */ /* 0x000fc80000000007 */
[----:B------:R-:W-:-:S04]  /*0f80*/  FFMA R6, R0, R3, RZ ;  /* 0x0000000300067223 */ /* 0x000fc800000000ff */
[----:B------:R-:W-:-:S04]  /*0f90*/  FFMA R7, R6, -R8, R3 ;  /* 0x8000000806077223 */ /* 0x000fc80000000003 */
[----:B------:R-:W-:Y:S01]  /*0fa0*/  FFMA R9, R0, R7, R6 ;  /* 0x0000000700097223 */ /* 0x000fe20000000006 */
[----:B-1----:R-:W-:Y:S06]  /*0fb0*/  @!P0 BRA `(.L_x_46) ;  /* 0x0000000000108947 */ /* 0x002fec0003800000 */
[----:B------:R-:W-:Y:S01]  /*0fc0*/  IMAD.MOV.U32 R0, RZ, RZ, R8 ;  /* 0x000000ffff007224 */ /* 0x000fe200078e0008 */
[----:B------:R-:W-:-:S07]  /*0fd0*/  MOV R8, 0xff0 ;  /* 0x00000ff000087802 */ /* 0x000fce0000000f00 */
[----:B------:R-:W-:Y:S05]  /*0fe0*/  CALL.REL.NOINC `($__internal_2_$__cuda_sm3x_div_rn_noftz_f32_slowpath) ;  /* 0x0000000000607944 */ /* 0x000fea0003c00000 */
[----:B------:R-:W-:-:S07]  /*0ff0*/  MOV R9, R0 ;  /* 0x0000000000097202 */ /* 0x000fce0000000f00 */
.L_x_46:
[----:B------:R-:W-:Y:S05]  /*1000*/  BSYNC.RECONVERGENT B0 ;  /* 0x0000000000007941 */ /* 0x000fea0003800200 */
.L_x_45:
[----:B------:R-:W0:Y:S01]  /*1010*/  LDC.64 R6, c[0x0][0x390] ;  /* 0x0000e400ff067b82 */ /* 0x000e220000000a00 */
[----:B------:R-:W1:Y:S01]  /*1020*/  MUFU.RCP R0, R5 ;  /* 0x0000000500007308 */ /* 0x000e620000001000 */
[----:B------:R-:W-:Y:S07]  /*1030*/  BSSY.RECONVERGENT B0, `(.L_x_47) ;  /* 0x000000f000007945 */ /* 0x000fee0003800200 */
[----:B------:R-:W2:Y:S01]  /*1040*/  FCHK P0, R4, R5 ;  /* 0x0000000504007302 */ /* 0x000ea20000000000 */
[----:B-1----:R-:W-:-:S04]  /*1050*/  FFMA R3, R0, -R5, 1 ;  /* 0x3f80000000037423 */ /* 0x002fc80000000805 */
[----:B------:R-:W-:Y:S01]  /*1060*/  FFMA R3, R0, R3, R0 ;  /* 0x0000000300037223 */ /* 0x000fe20000000000 */
[----:B0-----:R-:W-:-:S04]  /*1070*/  IMAD.WIDE R6, R2, 0x4, R6 ;  /* 0x0000000402067825 */ /* 0x001fc800078e0206 */
[----:B------:R-:W-:Y:S01]  /*1080*/  FFMA R11, R3, R4, RZ ;  /* 0x00000004030b7223 */ /* 0x000fe200000000ff */
[----:B------:R0:W-:Y:S03]  /*1090*/  STG.E desc[UR10][R6.64], R9 ;  /* 0x0000000906007986 */ /* 0x0001e6000c10190a */
[----:B------:R-:W-:-:S04]  /*10a0*/  FFMA R0, R11, -R5, R4 ;  /* 0x800000050b007223 */ /* 0x000fc80000000004 */
[----:B------:R-:W-:Y:S01]  /*10b0*/  FFMA R3, R3, R0, R11 ;  /* 0x0000000003037223 */ /* 0x000fe2000000000b */
[----:B--2---:R-:W-:Y:S06]  /*10c0*/  @!P0 BRA `(.L_x_48) ;  /* 0x0000000000148947 */ /* 0x004fec0003800000 */
[----:B------:R-:W-:Y:S01]  /*10d0*/  MOV R3, R4 ;  /* 0x0000000400037202 */ /* 0x000fe20000000f00 */
[----:B------:R-:W-:Y:S01]  /*10e0*/  IMAD.MOV.U32 R0, RZ, RZ, R5 ;  /* 0x000000ffff007224 */ /* 0x000fe200078e0005 */
[----:B------:R-:W-:-:S07]  /*10f0*/  MOV R8, 0x1110 ;  /* 0x0000111000087802 */ /* 0x000fce0000000f00 */
[----:B0-----:R-:W-:Y:S05]  /*1100*/  CALL.REL.NOINC `($__internal_2_$__cuda_sm3x_div_rn_noftz_f32_slowpath) ;  /* 0x0000000000187944 */ /* 0x001fea0003c00000 */
[----:B------:R-:W-:-:S07]  /*1110*/  MOV R3, R0 ;  /* 0x0000000000037202 */ /* 0x000fce0000000f00 */
.L_x_48:
[----:B------:R-:W-:Y:S05]  /*1120*/  BSYNC.RECONVERGENT B0 ;  /* 0x0000000000007941 */ /* 0x000fea0003800200 */
.L_x_47:
[----:B------:R-:W0:Y:S02]  /*1130*/  LDC R5, c[0x0][0x39c] ;  /* 0x0000e700ff057b82 */ /* 0x000e240000000800 */
[----:B0-----:R-:W-:-:S05]  /*1140*/  IMAD.WIDE R6, R5, 0x4, R6 ;  /* 0x0000000405067825 */ /* 0x001fca00078e0206 */
[----:B------:R-:W-:Y:S01]  /*1150*/  STG.E desc[UR10][R6.64], R3 ;  /* 0x0000000306007986 */ /* 0x000fe2000c10190a */
[----:B------:R-:W-:Y:S05]  /*1160*/  EXIT ;  /* 0x000000000000794d */ /* 0x000fea0003800000 */
        .weak           $__internal_2_$__cuda_sm3x_div_rn_noftz_f32_slowpath
        .type           $__internal_2_$__cuda_sm3x_div_rn_noftz_f32_slowpath,@function
        .size           $__internal_2_$__cuda_sm3x_div_rn_noftz_f32_slowpath,(.L_x_63 - $__internal_2_$__cuda_sm3x_div_rn_noftz_f32_slowpath)
$__internal_2_$__cuda_sm3x_div_rn_noftz_f32_slowpath:
        /* <DEDUP_REMOVED lines=34> */
.L_x_50:
[----:B------:R-:W-:Y:S01]  /*1390*/  LEA R11, R17, 0xc0800000, 0x17 ;  /* 0xc0800000110b7811 */ /* 0x000fe200078eb8ff */
[----:B------:R-:W-:Y:S01]  /*13a0*/  VIADD R10, R10, 0xffffff81 ;  /* 0xffffff810a0a7836 */ /* 0x000fe20000000000 */
[----:B------:R-:W-:Y:S02]  /*13b0*/  BSSY.RECONVERGENT B2, `(.L_x_55) ;  /* 0x0000035000027945 */ /* 0x000fe40003800200 */
[----:B------:R-:W-:Y:S01]  /*13c0*/  IADD3 R11, PT, PT, -R11, R0, RZ ;  /* 0x000000000b0b7210 */ /* 0x000fe20007ffe1ff */
[C---:B------:R-:W-:Y:S01]  /*13d0*/  IMAD R0, R10.reuse, -0x800000, R3 ;  /* 0xff8000000a007824 */ /* 0x040fe200078e0203 */
[----:B------:R-:W-:Y:S02]  /*13e0*/  IADD3 R10, PT, PT, R10, 0x7f, -R17 ;  /* 0x0000007f0a0a7810 */ /* 0x000fe40007ffe811 */
[----:B------:R-:W0:Y:S01]  /*13f0*/  MUFU.RCP R12, R11 ;  /* 0x0000000b000c7308 */ /* 0x000e220000001000 */
[----:B------:R-:W-:Y:S01]  /*1400*/  FADD.FTZ R13, -R11, -RZ ;  /* 0x800000ff0b0d7221 */ /* 0x000fe20000010100 */
[----:B------:R-:W-:-:S03]  /*1410*/  IADD3 R10, PT, PT, R10, R9, RZ ;  /* 0x000000090a0a7210 */ /* 0x000fc60007ffe0ff */
[----:B0-----:R-:W-:-:S04]  /*1420*/  FFMA R15, R12, R13, 1 ;  /* 0x3f8000000c0f7423 */ /* 0x001fc8000000000d */
        /* <DEDUP_REMOVED lines=20> */
[CCC-:B------:R-:W-:Y:S01]  /*1570*/  FFMA.RM R10, R14.reuse, R12.reuse, R15.reuse ;  /* 0x0000000c0e0a7223 */ /* 0x1c0fe2000000400f */
[C---:B------:R-:W-:Y:S02]  /*1580*/  ISETP.NE.AND P2, PT, R11.reuse, RZ, PT ;  /* 0x000000ff0b00720c */ /* 0x040fe40003f45270 */
[----:B------:R-:W-:Y:S02]  /*1590*/  ISETP.NE.AND P1, PT, R11, RZ, PT ;  /* 0x000000ff0b00720c */ /* 0x000fe40003f25270 */
[----:B------:R-:W-:Y:S01]  /*15a0*/  LOP3.LUT R9, R3, 0x7fffff, RZ, 0xc0, !PT ;  /* 0x007fffff03097812 */ /* 0x000fe200078ec0ff */
[----:B------:R-:W-:Y:S01]  /*15b0*/  FFMA.RP R3, R14, R12, R15 ;  /* 0x0000000c0e037223 */ /* 0x000fe2000000800f */
        /* <DEDUP_REMOVED lines=16> */
.L_x_57:
[----:B------:R-:W-:-:S04]  /*16c0*/  LOP3.LUT R0, R0, 0x80000000, RZ, 0xc0, !PT ;  /* 0x8000000000007812 */ /* 0x000fc800078ec0ff */
[----:B------:R-:W-:Y:S01]  /*16d0*/  LOP3.LUT R0, R0, 0x7f800000, RZ, 0xfc, !PT ;  /* 0x7f80000000007812 */ /* 0x000fe200078efcff */
[----:B------:R-:W-:Y:S06]  /*16e0*/  BRA `(.L_x_58) ;  /* 0x0000000000047947 */ /* 0x000fec0003800000 */
.L_x_56:
[----:B------:R-:W-:-:S07]  /*16f0*/  LEA R0, R10, R0, 0x17 ;  /* 0x000000000a007211 */ /* 0x000fce00078eb8ff */
.L_x_58:
[----:B------:R-:W-:Y:S05]  /*1700*/  BSYNC.RECONVERGENT B2 ;  /* 0x0000000000027941 */ /* 0x000fea0003800200 */
.L_x_55:
[----:B------:R-:W-:Y:S05]  /*1710*/  BRA `(.L_x_59) ;  /* 0x0000000000207947 */ /* 0x000fea0003800000 */
.L_x_54:
[----:B------:R-:W-:-:S04]  /*1720*/  LOP3.LUT R0, R0, 0x80000000, R3, 0x48, !PT ;  /* 0x8000000000007812 */ /* 0x000fc800078e4803 */
[----:B------:R-:W-:Y:S01]  /*1730*/  LOP3.LUT R0, R0, 0x7f800000, RZ, 0xfc, !PT ;  /* 0x7f80000000007812 */ /* 0x000fe200078efcff */
[----:B------:R-:W-:Y:S06]  /*1740*/  BRA `(.L_x_59) ;  /* 0x0000000000147947 */ /* 0x000fec0003800000 */
.L_x_53:
[----:B------:R-:W-:Y:S01]  /*1750*/  LOP3.LUT R0, R0, 0x80000000, R3, 0x48, !PT ;  /* 0x8000000000007812 */ /* 0x000fe200078e4803 */
[----:B------:R-:W-:Y:S06]  /*1760*/  BRA `(.L_x_59) ;  /* 0x00000000000c7947 */ /* 0x000fec0003800000 */
.L_x_52:
[----:B------:R-:W0:Y:S01]  /*1770*/  MUFU.RSQ R0, -QNAN ;  /* 0xffc0000000007908 */ /* 0x000e220000001400 */
[----:B------:R-:W-:Y:S05]  /*1780*/  BRA `(.L_x_59) ;  /* 0x0000000000047947 */ /* 0x000fea0003800000 */
.L_x_51:
[----:B------:R-:W-:-:S07]  /*1790*/  FADD.FTZ R0, R3, R0 ;  /* 0x0000000003007221 */ /* 0x000fce0000010000 */
.L_x_59:
[----:B------:R-:W-:Y:S05]  /*17a0*/  BSYNC.RECONVERGENT B1 ;  /* 0x0000000000017941 */ /* 0x000fea0003800200 */
.L_x_49:
[----:B------:R-:W-:-:S04]  /*17b0*/  HFMA2 R9, -RZ, RZ, 0, 0 ;  /* 0x00000000ff097431 */ /* 0x000fc800000001ff */
[----:B0-----:R-:W-:Y:S05]  /*17c0*/  RET.REL.NODEC R8 `(_Z14calculateMeansPfPiS_ii) ;  /* 0xffffffe8080c7950 */ /* 0x001fea0003c3ffff */
.L_x_60:
        /* <DEDUP_REMOVED lines=11> */
.L_x_63:


//--------------------- .nv.shared.reserved.0     --------------------------
	.section	.nv.shared.reserved.0,"aw",@nobits
	.weak		__nv_reservedSMEM_offset_0_alias
	.size		__nv_reservedSMEM_offset_0_alias, 0, 64
	.other		__nv_reservedSMEM_offset_0_alias,@"STO_CUDA_RESERVED_SHARED STV_DEFAULT"
__nv_reservedSMEM_offset_0_alias:
	.zero		0
	.zero		64


//--------------------- .nv.constant0._Z23naiveBayesPredictKernelPfP7NBModelPiii --------------------------
	.section	.nv.constant0._Z23naiveBayesPredictKernelPfP7NBModelPiii,"a",@progbits
	.sectionflags	@""
	.align	4
.nv.constant0._Z23naiveBayesPredictKernelPfP7NBModelPiii:
	.zero		928


//--------------------- .nv.constant0._Z18calculateVariancesPfPiS_S_ii --------------------------
	.section	.nv.constant0._Z18calculateVariancesPfPiS_S_ii,"a",@progbits
	.sectionflags	@""
	.align	4
.nv.constant0._Z18calculateVariancesPfPiS_S_ii:
	.zero		936


//--------------------- .nv.constant0._Z14calculateMeansPfPiS_ii --------------------------
	.section	.nv.constant0._Z14calculateMeansPfPiS_ii,"a",@progbits
	.sectionflags	@""
	.align	4
.nv.constant0._Z14calculateMeansPfPiS_ii:
	.zero		928


//--------------------- SYMBOLS --------------------------

	.type		.nv.reservedSmem.offset0,@object
	.size		.nv.reservedSmem.offset0,0x4
